def gluon_tcgen05(
    a_ptr,
    b_ptr,
    c_ptr,
    M,
    N,
    K,
    stride_am,
    stride_bk,
    stride_cm,
    BLOCK_M: gl.constexpr,
    BLOCK_N: gl.constexpr,
    BLOCK_K: gl.constexpr,
    DTYPE: gl.constexpr,
    A_LAYOUT: gl.constexpr,
    B_LAYOUT: gl.constexpr,
    C_LAYOUT: gl.constexpr,
    B_SHAPE: gl.constexpr,
    TMEM_LAYOUT: gl.constexpr,
    TMEM_REG: gl.constexpr,
    TRANS_B: gl.constexpr,
    NUM_BUFFERS: gl.constexpr,
):
    a_desc = tma.make_tensor_descriptor(
        a_ptr, [M, K], [stride_am, 1], [BLOCK_M, BLOCK_K], A_LAYOUT
    )
    b_desc = tma.make_tensor_descriptor(
        b_ptr,
        [N, K] if TRANS_B else [K, N],
        [stride_bk, 1],
        B_SHAPE,
        B_LAYOUT,
    )
    c_desc = tma.make_tensor_descriptor(
        c_ptr, [M, N], [stride_cm, 1], [BLOCK_M, BLOCK_N], C_LAYOUT
    )

    a_bufs = gl.allocate_shared_memory(
        DTYPE, [NUM_BUFFERS, BLOCK_M, BLOCK_K], A_LAYOUT
    )
    b_bufs = gl.allocate_shared_memory(DTYPE, [NUM_BUFFERS] + B_SHAPE, B_LAYOUT)

    pid_m = gl.program_id(0)
    pid_n = gl.program_id(1)
    off_m = pid_m * BLOCK_M
    off_n = pid_n * BLOCK_N

    tma_bars = gl.allocate_shared_memory(
        gl.int64, [NUM_BUFFERS, 1], mbarrier.MBarrierLayout()
    )
    mma_bars = gl.allocate_shared_memory(
        gl.int64, [NUM_BUFFERS, 1], mbarrier.MBarrierLayout()
    )
    for i in gl.static_range(NUM_BUFFERS):
        mbarrier.init(tma_bars.index(i), count=1)
        mbarrier.init(mma_bars.index(i), count=1)

    acc_tmem = allocate_tensor_memory(gl.float32, [BLOCK_M, BLOCK_N], TMEM_LAYOUT)
    idx = 0
    phase = 0
    use_acc = False
    for k in range(0, K, BLOCK_K):
        a = a_bufs.index(idx)
        b = b_bufs.index(idx)
        tma_bar = tma_bars.index(idx)
        mma_bar = mma_bars.index(idx)
        mbarrier.expect(
            tma_bar, a_desc.block_type.nbytes + b_desc.block_type.nbytes
        )
        tma.async_copy_global_to_shared(a_desc, [off_m, k], tma_bar, a)
        tma.async_copy_global_to_shared(
            b_desc, [off_n, k] if TRANS_B else [k, off_n], tma_bar, b
        )
        mbarrier.wait(tma_bar, phase=phase)

        if TRANS_B:
            b = b.permute((1, 0))
        tcgen05_mma(a, b, acc_tmem, use_acc=use_acc)
        tcgen05_commit(mma_bar)
        mbarrier.wait(mma_bar, phase=phase)
        use_acc = True

        idx += 1
        if idx == NUM_BUFFERS:
            idx = 0
            phase ^= 1

    for i in gl.static_range(NUM_BUFFERS):
        mbarrier.invalidate(tma_bars.index(i))
        mbarrier.invalidate(mma_bars.index(i))

    acc = acc_tmem.load(TMEM_REG)
    c_smem = gl.allocate_shared_memory(DTYPE, [BLOCK_M, BLOCK_N], C_LAYOUT)
    c_smem.store(acc.to(DTYPE))
    fence_async_shared()
    tma.async_copy_shared_to_global(c_desc, [off_m, off_n], c_smem)
    tma.store_wait(pendings=0)

# config = {"BLOCK_K": 64, "BLOCK_M": 128, "BLOCK_N": 64, "arch": "sm_100", "dtype": "bf16", "num_buffers": 2, "num_warps": 4, "trans_b": 0}
# arch = sm_100


// ===== COMPILED SASS (sm_100a) =====

	.target	sm_100a

	.elftype	@"ET_EXEC"


//--------------------- .note.nv.tkinfo           --------------------------
	.section	.note.nv.tkinfo,"",@"SHT_NOTE"
	.sectionflags	@"SHF_NOTE_NV_TKINFO"
	.tkinfo
        /*0018*/ 	.word	0x00000081
        /*0030*/ 	.string	""
        /*0030*/ 	.string	"ptxas-blackwell"
        /*0030*/ 	.string	"Cuda compilation tools, release 12.9, V12.9.86"
        /*0030*/ 	.string	"Build cuda_12.9.r12.9/compiler.36037853_0"
        /*0030*/ 	.string	"-v  -suppress-debug-info  -lineinfo  -arch sm_100a "



//--------------------- .note.nv.cuver            --------------------------
	.section	.note.nv.cuver,"",@"SHT_NOTE"
	.sectionflags	@"SHF_NOTE_NV_CUVER"
        /*0018*/ 	.short	0x0001
        /*001a*/ 	.short	0x0064
        /*001c*/ 	.short	0x0001
        /*001e*/ 	.short	0x0000
        /*0020*/ 	.short	0x0001
        /*0022*/ 	.short	0x0000


//--------------------- .nv.info                  --------------------------
	.section	.nv.info,"",@"SHT_CUDA_INFO"
	.align	4


	//----- nvinfo : EIATTR_REGCOUNT
	.align		4
        /*0000*/ 	.byte	0x04, 0x2f
        /*0002*/ 	.short	(.L_4 - .L_3)
	.align		4
.L_3:
        /*0004*/ 	.word	index@(gluon_tcgen05)
        /*0008*/ 	.word	0x00000047


	//----- nvinfo : EIATTR_FRAME_SIZE
	.align		4
.L_4:
        /*000c*/ 	.byte	0x04, 0x11
        /*000e*/ 	.short	(.L_6 - .L_5)
	.align		4
.L_5:
        /*0010*/ 	.word	index@($__internal_2_$__cuda_sm10x_tcgen05_guardrail_trap_unallocated_columns_being_dealloced)
        /*0014*/ 	.word	0x00000000


	//----- nvinfo : EIATTR_FRAME_SIZE
	.align		4
.L_6:
        /*0018*/ 	.byte	0x04, 0x11
        /*001a*/ 	.short	(.L_8 - .L_7)
	.align		4
.L_7:
        /*001c*/ 	.word	index@($__internal_1_$__cuda_sm10x_tcgen05_guardrail_trap_phase_invalid_during_alloc)
        /*0020*/ 	.word	0x00000000


	//----- nvinfo : EIATTR_FRAME_SIZE
	.align		4
.L_8:
        /*0024*/ 	.byte	0x04, 0x11
        /*0026*/ 	.short	(.L_10 - .L_9)
	.align		4
.L_9:
        /*0028*/ 	.word	index@($__internal_0_$__cuda_sm10x_tcgen05_guardrail_trap_col_being_dealloced_not_returned_by_alloc)
        /*002c*/ 	.word	0x00000000


	//----- nvinfo : EIATTR_FRAME_SIZE
	.align		4
.L_10:
        /*0030*/ 	.byte	0x04, 0x11
        /*0032*/ 	.short	(.L_12 - .L_11)
	.align		4
.L_11:
        /*0034*/ 	.word	index@(gluon_tcgen05)
        /*0038*/ 	.word	0x00000000


	//----- nvinfo : EIATTR_MIN_STACK_SIZE
	.align		4
.L_12:
        /*003c*/ 	.byte	0x04, 0x12
        /*003e*/ 	.short	(.L_14 - .L_13)
	.align		4
.L_13:
        /*0040*/ 	.word	index@(gluon_tcgen05)
        /*0044*/ 	.word	0x00000000
.L_14:


//--------------------- .nv.info.gluon_tcgen05    --------------------------
	.section	.nv.info.gluon_tcgen05,"",@"SHT_CUDA_INFO"
	.sectionflags	@""
	.align	4


	//----- nvinfo : EIATTR_CUDA_API_VERSION
	.align		4
        /*0000*/ 	.byte	0x04, 0x37
        /*0002*/ 	.short	(.L_16 - .L_15)
.L_15:
        /*0004*/ 	.word	0x00000081


	//----- nvinfo : EIATTR_KPARAM_INFO
	.align		4
.L_16:
        /*0008*/ 	.byte	0x04, 0x17
        /*000a*/ 	.short	(.L_18 - .L_17)
.L_17:
        /*000c*/ 	.word	0x00000000
        /*0010*/ 	.short	0x000a
        /*0012*/ 	.short	0x0048
        /*0014*/ 	.byte	0x00, 0xf4, 0x21, 0x00


	//----- nvinfo : EIATTR_KPARAM_INFO
	.align		4
.L_18:
        /*0018*/ 	.byte	0x04, 0x17
        /*001a*/ 	.short	(.L_20 - .L_19)
.L_19:
        /*001c*/ 	.word	0x00000000
        /*0020*/ 	.short	0x0009
        /*0022*/ 	.short	0x0040
        /*0024*/ 	.byte	0x00, 0xf4, 0x21, 0x00


	//----- nvinfo : EIATTR_KPARAM_INFO
	.align		4
.L_20:
        /*0028*/ 	.byte	0x04, 0x17
        /*002a*/ 	.short	(.L_22 - .L_21)
.L_21:
        /*002c*/ 	.word	0x00000000
        /*0030*/ 	.short	0x0008
        /*0032*/ 	.short	0x0038
        /*0034*/ 	.byte	0x00, 0xf0, 0x21, 0x00


	//----- nvinfo : EIATTR_KPARAM_INFO
	.align		4
.L_22:
        /*0038*/ 	.byte	0x04, 0x17
        /*003a*/ 	.short	(.L_24 - .L_23)
.L_23:
        /*003c*/ 	.word	0x00000000
        /*0040*/ 	.short	0x0007
        /*0042*/ 	.short	0x0030
        /*0044*/ 	.byte	0x00, 0xf0, 0x21, 0x00


	//----- nvinfo : EIATTR_KPARAM_INFO
	.align		4
.L_24:
        /*0048*/ 	.byte	0x04, 0x17
        /*004a*/ 	.short	(.L_26 - .L_25)
.L_25:
        /*004c*/ 	.word	0x00000000
        /*0050*/ 	.short	0x0006
        /*0052*/ 	.short	0x0028
        /*0054*/ 	.byte	0x00, 0xf0, 0x21, 0x00


	//----- nvinfo : EIATTR_KPARAM_INFO
	.align		4
.L_26:
        /*0058*/ 	.byte	0x04, 0x17
        /*005a*/ 	.short	(.L_28 - .L_27)
.L_27:
        /*005c*/ 	.word	0x00000000
        /*0060*/ 	.short	0x0005
        /*0062*/ 	.short	0x0020
        /*0064*/ 	.byte	0x00, 0xf0, 0x11, 0x00


	//----- nvinfo : EIATTR_KPARAM_INFO
	.align		4
.L_28:
        /*0068*/ 	.byte	0x04, 0x17
        /*006a*/ 	.short	(.L_30 - .L_29)
.L_29:
        /*006c*/ 	.word	0x00000000
        /*0070*/ 	.short	0x0004
        /*0072*/ 	.short	0x001c
        /*0074*/ 	.byte	0x00, 0xf0, 0x11, 0x00


	//----- nvinfo : EIATTR_KPARAM_INFO
	.align		4
.L_30:
        /*0078*/ 	.byte	0x04, 0x17
        /*007a*/ 	.short	(.L_32 - .L_31)
.L_31:
        /*007c*/ 	.word	0x00000000
        /*0080*/ 	.short	0x0003
        /*0082*/ 	.short	0x0018
        /*0084*/ 	.byte	0x00, 0xf0, 0x11, 0x00


	//----- nvinfo : EIATTR_KPARAM_INFO
	.align		4
.L_32:
        /*0088*/ 	.byte	0x04, 0x17
        /*008a*/ 	.short	(.L_34 - .L_33)
.L_33:
        /*008c*/ 	.word	0x00000000
        /*0090*/ 	.short	0x0002
        /*0092*/ 	.short	0x0010
        /*0094*/ 	.byte	0x00, 0xf4, 0x21, 0x00


	//----- nvinfo : EIATTR_KPARAM_INFO
	.align		4
.L_34:
        /*0098*/ 	.byte	0x04, 0x17
        /*009a*/ 	.short	(.L_36 - .L_35)
.L_35:
        /*009c*/ 	.word	0x00000000
        /*00a0*/ 	.short	0x0001
        /*00a2*/ 	.short	0x0008
        /*00a4*/ 	.byte	0x00, 0xf4, 0x21, 0x00


	//----- nvinfo : EIATTR_KPARAM_INFO
	.align		4
.L_36:
        /*00a8*/ 	.byte	0x04, 0x17
        /*00aa*/ 	.short	(.L_38 - .L_37)
.L_37:
        /*00ac*/ 	.word	0x00000000
        /*00b0*/ 	.short	0x0000
        /*00b2*/ 	.short	0x0000
        /*00b4*/ 	.byte	0x00, 0xf4, 0x21, 0x00


	//----- nvinfo : EIATTR_AT_ENTRY_FRAGMENTS
	.align		4
.L_38:
        /*00b8*/ 	.byte	0x04, 0x4f
        /*00ba*/ 	.short	(.L_40 - .L_39)


	//   ....[0]....
.L_39:
        /*00bc*/ 	.word	0x00000004


	//----- nvinfo : EIATTR_RESERVED_SMEM_USED
	.align		4
.L_40:
        /*00c0*/ 	.byte	0x01, 0x41
	.zero		2


	//----- nvinfo : EIATTR_SPARSE_MMA_MASK
	.align		4
        /*00c4*/ 	.byte	0x03, 0x50
        /*00c6*/ 	.short	0x0000


	//----- nvinfo : EIATTR_TCGEN05_1CTA_USED
	.align		4
        /*00c8*/ 	.byte	0x01, 0x51
	.zero		2


	//----- nvinfo : EIATTR_MAXREG_COUNT
	.align		4
        /*00cc*/ 	.byte	0x03, 0x1b
        /*00ce*/ 	.short	0x00ff


	//----- nvinfo : EIATTR_NUM_BARRIERS
	.align		4
        /*00d0*/ 	.byte	0x02, 0x4c
        /*00d2*/ 	.byte	0x01
	.zero		1


	//----- nvinfo : EIATTR_INT_WARP_WIDE_INSTR_OFFSETS
	.align		4
        /*00d4*/ 	.byte	0x04, 0x31
        /*00d6*/ 	.short	(.L_42 - .L_41)


	//   ....[0]....
.L_41:
        /*00d8*/ 	.word	0x00001740


	//   ....[1]....
        /*00dc*/ 	.word	0x00001760


	//   ....[2]....
        /*00e0*/ 	.word	0x000017f0


	//   ....[3]....
        /*00e4*/ 	.word	0x000019a0


	//   ....[4]....
        /*00e8*/ 	.word	0x000019b0


	//   ....[5]....
        /*00ec*/ 	.word	0x000019c0


	//   ....[6]....
        /*00f0*/ 	.word	0x000019d0


	//   ....[7]....
        /*00f4*/ 	.word	0x00001cf0


	//   ....[8]....
        /*00f8*/ 	.word	0x00001d00


	//   ....[9]....
        /*00fc*/ 	.word	0x00001e80


	//   ....[10]....
        /*0100*/ 	.word	0x00001ed0


	//   ....[11]....
        /*0104*/ 	.word	0x00001ee0


	//   ....[12]....
        /*0108*/ 	.word	0x00001f10


	//   ....[13]....
        /*010c*/ 	.word	0x00002200


	//   ....[14]....
        /*0110*/ 	.word	0x00002210


	//   ....[15]....
        /*0114*/ 	.word	0x000024a0


	//   ....[16]....
        /*0118*/ 	.word	0x000024b0


	//   ....[17]....
        /*011c*/ 	.word	0x000029a0


	//   ....[18]....
        /*0120*/ 	.word	0x000029f0


	//----- nvinfo : EIATTR_COOP_GROUP_MASK_REGIDS
	.align		4
.L_42:
        /*0124*/ 	.byte	0x04, 0x29
        /*0126*/ 	.short	(.L_44 - .L_43)


	//   ....[0]....
.L_43:
        /*0128*/ 	.word	0xffffffff


	//   ....[1]....
        /*012c*/ 	.word	0xffffffff


	//   ....[2]....
        /*0130*/ 	.word	0xffffffff


	//   ....[3]....
        /*0134*/ 	.word	0xffffffff


	//   ....[4]....
        /*0138*/ 	.word	0xffffffff


	//   ....[5]....
        /*013c*/ 	.word	0xffffffff


	//   ....[6]....
        /*0140*/ 	.word	0xffffffff


	//   ....[7]....
        /*0144*/ 	.word	0xffffffff


	//   ....[8]....
        /*0148*/ 	.word	0xffffffff


	//   ....[9]....
        /*014c*/ 	.word	0xffffffff


	//----- nvinfo : EIATTR_COOP_GROUP_INSTR_OFFSETS
	.align		4
.L_44:
        /*0150*/ 	.byte	0x04, 0x28
        /*0152*/ 	.short	(.L_46 - .L_45)


	//   ....[0]....
.L_45:
        /*0154*/ 	.word	0x00000050


	//   ....[1]....
        /*0158*/ 	.word	0x00000310


	//   ....[2]....
        /*015c*/ 	.word	0x00000500


	//   ....[3]....
        /*0160*/ 	.word	0x000009c0


	//   ....[4]....
        /*0164*/ 	.word	0x00000b00


	//   ....[5]....
        /*0168*/ 	.word	0x00000fb0


	//   ....[6]....
        /*016c*/ 	.word	0x000010f0


	//   ....[7]....
        /*0170*/ 	.word	0x000015e0


	//   ....[8]....
        /*0174*/ 	.word	0x00002830


	//   ....[9]....
        /*0178*/ 	.word	0x00002aa0


	//----- nvinfo : EIATTR_VRC_CTA_INIT_COUNT
	.align		4
.L_46:
        /*017c*/ 	.byte	0x02, 0x4a
        /*017e*/ 	.byte	0x80
	.zero		1


	//----- nvinfo : EIATTR_MBARRIER_INSTR_OFFSETS
	.align		4
        /*0180*/ 	.byte	0x04, 0x39
        /*0182*/ 	.short	(.L_48 - .L_47)


	//   ....[0]....
.L_47:
        /*0184*/ 	.word	0x00001810
        /*0188*/ 	.word	0x000000ff
        /*018c*/ 	.word	0x0000c000
        /*0190*/ 	.short	0x0100
        /*0192*/ 	.byte	0x08
	.zero		1


	//   ....[1]....
        /*0194*/ 	.word	0x00001820
        /*0198*/ 	.word	0x000000ff
        /*019c*/ 	.word	0x0000c010
        /*01a0*/ 	.short	0x0100
        /*01a2*/ 	.byte	0x08
	.zero		1


	//   ....[2]....
        /*01a4*/ 	.word	0x000018d0
        /*01a8*/ 	.word	0x000000ff
        /*01ac*/ 	.word	0x0000c008
        /*01b0*/ 	.short	0x0100
        /*01b2*/ 	.byte	0x08
	.zero		1


	//   ....[3]....
        /*01b4*/ 	.word	0x000018e0
        /*01b8*/ 	.word	0x000000ff
        /*01bc*/ 	.word	0x0000c018
        /*01c0*/ 	.short	0x0100
        /*01c2*/ 	.byte	0x08
	.zero		1


	//   ....[4]....
        /*01c4*/ 	.word	0x00001ab0
        /*01c8*/ 	.word	0x000000ff
        /*01cc*/ 	.word	0x0000c000
        /*01d0*/ 	.short	0x010a
        /*01d2*/ 	.byte	0x08
	.zero		1


	//   ....[5]....
        /*01d4*/ 	.word	0x00001d50
        /*01d8*/ 	.word	0x000000ff
        /*01dc*/ 	.word	0x0000c010
        /*01e0*/ 	.short	0x010a
        /*01e2*/ 	.byte	0x08
	.zero		1


	//   ....[6]....
        /*01e4*/ 	.word	0x00001f80
        /*01e8*/ 	.word	0x000000ff
        /*01ec*/ 	.word	0x0000c000
        /*01f0*/ 	.short	0x010a
        /*01f2*/ 	.byte	0x1c
	.zero		1


	//   ....[7]....
        /*01f4*/ 	.word	0x00002250
        /*01f8*/ 	.word	0x000000ff
        /*01fc*/ 	.word	0x0000c010
        /*0200*/ 	.short	0x010a
        /*0202*/ 	.byte	0x1c
	.zero		1


	//   ....[8]....
        /*0204*/ 	.word	0x00002320
        /*0208*/ 	.word	0x000000ff
        /*020c*/ 	.word	0x0000c000
        /*0210*/ 	.short	0x0108
        /*0212*/ 	.byte	0x08
	.zero		1


	//   ....[9]....
        /*0214*/ 	.word	0x00002330
        /*0218*/ 	.word	0x000000ff
        /*021c*/ 	.word	0x0000c010
        /*0220*/ 	.short	0x0108
        /*0222*/ 	.byte	0x08
	.zero		1


	//   ....[10]....
        /*0224*/ 	.word	0x00002380
        /*0228*/ 	.word	0x000000ff
        /*022c*/ 	.word	0x0000c008
        /*0230*/ 	.short	0x0108
        /*0232*/ 	.byte	0x08
	.zero		1


	//   ....[11]....
        /*0234*/ 	.word	0x00002390
        /*0238*/ 	.word	0x000000ff
        /*023c*/ 	.word	0x0000c018
        /*0240*/ 	.short	0x0108
        /*0242*/ 	.byte	0x08
	.zero		1


	//   ....[12]....
        /*0244*/ 	.word	0x00002ac0
        /*0248*/ 	.word	0x000000ff
        /*024c*/ 	.word	0x0000c000
        /*0250*/ 	.short	0x010a
        /*0252*/ 	.byte	0x08
	.zero		1


	//   ....[13]....
        /*0254*/ 	.word	0x00002af0
        /*0258*/ 	.word	0x000000ff
        /*025c*/ 	.word	0x0000c010
        /*0260*/ 	.short	0x010a
        /*0262*/ 	.byte	0x08
	.zero		1


	//   ....[14]....
        /*0264*/ 	.word	0x00002b20
        /*0268*/ 	.word	0x000000ff
        /*026c*/ 	.word	0x0000c000
        /*0270*/ 	.short	0x010a
        /*0272*/ 	.byte	0x1c
	.zero		1


	//   ....[15]....
        /*0274*/ 	.word	0x00002b50
        /*0278*/ 	.word	0x000000ff
        /*027c*/ 	.word	0x0000c010
        /*0280*/ 	.short	0x010a
        /*0282*/ 	.byte	0x1c
	.zero		1


	//----- nvinfo : EIATTR_NUM_MBARRIERS
	.align		4
.L_48:
        /*0284*/ 	.byte	0x03, 0x38
        /*0286*/ 	.short	0x0004


	//----- nvinfo : EIATTR_EXIT_INSTR_OFFSETS
	.align		4
        /*0288*/ 	.byte	0x04, 0x1c
        /*028a*/ 	.short	(.L_50 - .L_49)


	//   ....[0]....
.L_49:
        /*028c*/ 	.word	0x00002ab0


	//----- nvinfo : EIATTR_REQNTID
	.align		4
.L_50:
        /*0290*/ 	.byte	0x04, 0x10
        /*0292*/ 	.short	(.L_52 - .L_51)
.L_51:
        /*0294*/ 	.word	0x00000080
        /*0298*/ 	.word	0x00000001
        /*029c*/ 	.word	0x00000001


	//----- nvinfo : EIATTR_CRS_STACK_SIZE
	.align		4
.L_52:
        /*02a0*/ 	.byte	0x04, 0x1e
        /*02a2*/ 	.short	(.L_54 - .L_53)
.L_53:
        /*02a4*/ 	.word	0x00000000


	//----- nvinfo : EIATTR_CBANK_PARAM_SIZE
	.align		4
.L_54:
        /*02a8*/ 	.byte	0x03, 0x19
        /*02aa*/ 	.short	0x0050


	//----- nvinfo : EIATTR_PARAM_CBANK
	.align		4
        /*02ac*/ 	.byte	0x04, 0x0a
        /*02ae*/ 	.short	(.L_56 - .L_55)
	.align		4
.L_55:
        /*02b0*/ 	.word	index@(.nv.constant0.gluon_tcgen05)
        /*02b4*/ 	.short	0x0380
        /*02b6*/ 	.short	0x0050


	//----- nvinfo : EIATTR_SW_WAR
	.align		4
.L_56:
        /*02b8*/ 	.byte	0x04, 0x36
        /*02ba*/ 	.short	(.L_58 - .L_57)
.L_57:
        /*02bc*/ 	.word	0x00000008
.L_58:


//--------------------- .nv.compat                --------------------------
	.section	.nv.compat,"",@"SHT_CUDA_COMPAT_INFO"
	.align	4
        /*0000*/ 	.byte	0x02, 0x02, 0x02, 0x00, 0x02, 0x05, 0x05, 0x00, 0x02, 0x03, 0x03, 0x00, 0x02, 0x06, 0x01, 0x00


//--------------------- .nv.callgraph             --------------------------
	.section	.nv.callgraph,"",@"SHT_CUDA_CALLGRAPH"
	.align	4
	.sectionentsize	8
	.align		4
        /*0000*/ 	.word	0x00000000
	.align		4
        /*0004*/ 	.word	0xffffffff
	.align		4
        /*0008*/ 	.word	0x00000000
	.align		4
        /*000c*/ 	.word	0xfffffffe
	.align		4
        /*0010*/ 	.word	0x00000000
	.align		4
        /*0014*/ 	.word	0xfffffffd
	.align		4
        /*0018*/ 	.word	0x00000000
	.align		4
        /*001c*/ 	.word	0xfffffffc


//--------------------- .text.gluon_tcgen05       --------------------------
	.section	.text.gluon_tcgen05,"ax",@progbits
	.align	128
        .global         gluon_tcgen05
        .type           gluon_tcgen05,@function
        .size           gluon_tcgen05,(.L_x_77 - gluon_tcgen05)
        .other          gluon_tcgen05,@"STO_CUDA_ENTRY STV_DEFAULT"
gluon_tcgen05:
.text.gluon_tcgen05:
[----:B------:R-:W1:Y:S01]  /*0000*/  LDC R1, c[0x0][0x37c] ;  /* 0x0000df00ff017b82 */ /* 0x000e620000000800 */
[----:B------:R-:W2:Y:S02]  /*0010*/  S2R R0, SR_TID.X ;  /* 0x0000000000007919 */ /* 0x000ea40000002100 */
[----:B--2---:R-:W-:-:S13]  /*0020*/  ISETP.GE.U32.AND P2, PT, R0, 0x20, PT ;  /* 0x000000200000780c */ /* 0x004fda0003f46070 */
[----:B------:R-:W-:Y:S05]  /*0030*/  @P2 BRA `(.L_x_0) ;  /* 0x0000000000b82947 */ /* 0x000fea0003800000 */
[----:B------:R-:W2:Y:S01]  /*0040*/  S2UR UR6, SR_CgaCtaId ;  /* 0x00000000000679c3 */ /* 0x000ea20000008800 */
[----:B------:R-:W-:Y:S01]  /*0050*/  NOP ;  /* 0x0000000000007918 */ /* 0x000fe20000000000 */
[----:B------:R-:W-:Y:S02]  /*0060*/  UMOV UR4, 0x40 ;  /* 0x0000004000047882 */ /* 0x000fe40000000000 */
[----:B--2---:R-:W-:-:S09]  /*0070*/  ULEA UR4, UR6, UR4, 0x18 ;  /* 0x0000000406047291 */ /* 0x004fd2000f8ec0ff */
[----:B------:R-:W2:Y:S01]  /*0080*/  LDS.U8 R2, [UR4] ;  /* 0x00000004ff027984 */ /* 0x000ea20008000000 */
[----:B------:R-:W-:Y:S02]  /*0090*/  UMOV UR4, 0x400 ;  /* 0x0000040000047882 */ /* 0x000fe40000000000 */
[----:B------:R-:W-:Y:S01]  /*00a0*/  ULEA UR4, UR6, UR4, 0x18 ;  /* 0x0000000406047291 */ /* 0x000fe2000f8ec0ff */
[----:B--2---:R-:W-:-:S13]  /*00b0*/  ISETP.NE.AND P0, PT, R2, RZ, PT ;  /* 0x000000ff0200720c */ /* 0x004fda0003f05270 */
[----:B------:R-:W-:Y:S05]  /*00c0*/  @P0 BRA `(.L_x_1) ;  /* 0x00000000007c0947 */ /* 0x000fea0003800000 */
[----:B------:R-:W-:-:S13]  /*00d0*/  ELECT P0, URZ, PT ;  /* 0x0000000000ff782f */ /* 0x000fda0003800000 */
[----:B------:R-:W-:Y:S05]  /*00e0*/  @!P0 BRA `(.L_x_2) ;  /* 0x0000000000848947 */ /* 0x000fea0003800000 */
[----:B------:R-:W-:Y:S01]  /*00f0*/  UMOV UR5, 0x2 ;  /* 0x0000000200057882 */ /* 0x000fe20000000000 */
[----:B------:R-:W-:Y:S02]  /*0100*/  IMAD.MOV.U32 R5, RZ, RZ, 0x1 ;  /* 0x00000001ff057424 */ /* 0x000fe400078e00ff */
[----:B------:R-:W-:Y:S02]  /*0110*/  IMAD.MOV.U32 R3, RZ, RZ, 0x3 ;  /* 0x00000003ff037424 */ /* 0x000fe400078e00ff */
[----:B------:R-:W-:Y:S04]  /*0120*/  DEPBAR.LE SB2, 0x36 ;  /* 0x0000ad800000791a */ /* 0x000fe80000000000 */
[----:B------:R-:W2:Y:S02]  /*0130*/  UTCATOMSWS.FIND_AND_SET.ALIGN UP0, UR5, UR5 ;  /* 0x00000005000575e3 */ /* 0x000ea40008000800 */
[----:B--2---:R-:W-:-:S04]  /*0140*/  PLOP3.LUT P0, PT, PT, PT, UP0, 0x80, 0x8 ;  /* 0x000000000008781c */ /* 0x004fc80003f0f008 */
[----:B------:R-:W-:-:S04]  /*0150*/  SEL R2, RZ, 0xffffffff, !P0 ;  /* 0xffffffffff027807 */ /* 0x000fc80004000000 */
[----:B------:R-:W-:Y:S01]  /*0160*/  ISETP.NE.AND P0, PT, R2, RZ, PT ;  /* 0x000000ff0200720c */ /* 0x000fe20003f05270 */
[----:B------:R-:W-:-:S12]  /*0170*/  IMAD.U32 R2, RZ, RZ, UR5 ;  /* 0x00000005ff027e24 */ /* 0x000fd8000f8e00ff */
[----:B------:R-:W-:Y:S05]  /*0180*/  @P0 BRA `(.L_x_3) ;  /* 0x0000000000240947 */ /* 0x000fea0003800000 */
.L_x_4:
[----:B------:R-:W-:Y:S05]  /*0190*/  NANOSLEEP 0x64 ;  /* 0x000000640000795d */ /* 0x000fea0003800000 */
[----:B------:R-:W-:-:S05]  /*01a0*/  UMOV UR5, 0x2 ;  /* 0x0000000200057882 */ /* 0x000fca0000000000 */
[----:B------:R-:W-:Y:S04]  /*01b0*/  DEPBAR.LE SB2, 0x36 ;  /* 0x0000ad800000791a */ /* 0x000fe80000000000 */
[----:B------:R-:W2:Y:S02]  /*01c0*/  UTCATOMSWS.FIND_AND_SET.ALIGN UP0, UR5, UR5 ;  /* 0x00000005000575e3 */ /* 0x000ea40008000800 */
[----:B--2---:R-:W-:-:S04]  /*01d0*/  PLOP3.LUT P0, PT, PT, PT, UP0, 0x80, 0x8 ;  /* 0x000000000008781c */ /* 0x004fc80003f0f008 */
[----:B------:R-:W-:-:S04]  /*01e0*/  SEL R2, RZ, 0xffffffff, !P0 ;  /* 0xffffffffff027807 */ /* 0x000fc80004000000 */
[----:B------:R-:W-:Y:S01]  /*01f0*/  ISETP.NE.AND P0, PT, R2, RZ, PT ;  /* 0x000000ff0200720c */ /* 0x000fe20003f05270 */
[----:B------:R-:W-:-:S12]  /*0200*/  IMAD.U32 R2, RZ, RZ, UR5 ;  /* 0x00000005ff027e24 */ /* 0x000fd8000f8e00ff */
[----:B------:R-:W-:Y:S05]  /*0210*/  @!P0 BRA `(.L_x_4) ;  /* 0xfffffffc00dc8947 */ /* 0x000fea000383ffff */
.L_x_3:
[C---:B------:R-:W-:Y:S01]  /*0220*/  VIADD R4, R2.reuse, 0x10 ;  /* 0x0000001002047836 */ /* 0x040fe20000000000 */
[----:B------:R-:W-:Y:S01]  /*0230*/  UMOV UR5, 0x50 ;  /* 0x0000005000057882 */ /* 0x000fe20000000000 */
[----:B------:R-:W-:Y:S01]  /*0240*/  SHF.L.U32 R3, R3, R2, RZ ;  /* 0x0000000203037219 */ /* 0x000fe200000006ff */
[----:B------:R-:W-:Y:S01]  /*0250*/  ULEA UR5, UR6, UR5, 0x18 ;  /* 0x0000000506057291 */ /* 0x000fe2000f8ec0ff */
[----:B------:R-:W-:Y:S01]  /*0260*/  IMAD.SHL.U32 R2, R2, 0x20, RZ ;  /* 0x0000002002027824 */ /* 0x000fe200078e00ff */
[----:B------:R-:W-:-:S04]  /*0270*/  SHF.L.U32 R4, R5, R4, RZ ;  /* 0x0000000405047219 */ /* 0x000fc800000006ff */
[----:B------:R-:W-:-:S05]  /*0280*/  LOP3.LUT R3, R4, R3, RZ, 0xfc, !PT ;  /* 0x0000000304037212 */ /* 0x000fca00078efcff */
[----:B------:R2:W-:Y:S04]  /*0290*/  ATOMS.OR RZ, [UR5], R3 ;  /* 0x00000003ffff798c */ /* 0x0005e8000b000005 */
[----:B------:R2:W-:Y:S01]  /*02a0*/  STS [UR4], R2 ;  /* 0x00000002ff007988 */ /* 0x0005e20008000804 */
[----:B------:R-:W-:Y:S05]  /*02b0*/  BRA `(.L_x_2) ;  /* 0x0000000000107947 */ /* 0x000fea0003800000 */
.L_x_1:
[----:B------:R-:W-:Y:S01]  /*02c0*/  IMAD.MOV.U32 R3, RZ, RZ, -0x1 ;  /* 0xffffffffff037424 */ /* 0x000fe200078e00ff */
[----:B------:R-:W-:-:S04]  /*02d0*/  MOV R2, 0x300 ;  /* 0x0000030000027802 */ /* 0x000fc80000000f00 */
[----:B------:R2:W-:Y:S03]  /*02e0*/  STS [UR4], R3 ;  /* 0x00000003ff007988 */ /* 0x0005e60008000804 */
[----:B-12---:R-:W-:Y:S05]  /*02f0*/  CALL.REL.NOINC `($__internal_1_$__cuda_sm10x_tcgen05_guardrail_trap_phase_invalid_during_alloc) ;  /* 0x00000028002c7944 */ /* 0x006fea0003c00000 */
.L_x_2:
[----:B------:R-:W-:Y:S05]  /*0300*/  WARPSYNC.ALL ;  /* 0x0000000000007948 */ /* 0x000fea0003800000 */
[----:B------:R-:W-:Y:S01]  /*0310*/  NOP ;  /* 0x0000000000007918 */ /* 0x000fe20000000000 */
.L_x_0:
[----:B------:R-:W3:Y:S08]  /*0320*/  S2UR UR4, SR_CgaCtaId ;  /* 0x00000000000479c3 */ /* 0x000ef00000008800 */
[----:B------:R-:W-:Y:S01]  /*0330*/  BAR.SYNC.DEFER_BLOCKING 0x0 ;  /* 0x0000000000007b1d */ /* 0x000fe20000010000 */
[----:B------:R-:W-:-:S05]  /*0340*/  LOP3.LUT R68, R0, 0x7f, RZ, 0xc0, !PT ;  /* 0x0000007f00447812 */ /* 0x000fca00078ec0ff */
[----:B------:R-:W-:Y:S02]  /*0350*/  UMOV UR8, 0x400 ;  /* 0x0000040000087882 */ /* 0x000fe40000000000 */
[----:B--2---:R-:W2:Y:S08]  /*0360*/  LDC R3, c[0x0][0x398] ;  /* 0x0000e600ff037b82 */ /* 0x004eb00000000800 */
[----:B------:R-:W4:Y:S01]  /*0370*/  LDC R12, c[0x0][0x3a0] ;  /* 0x0000e800ff0c7b82 */ /* 0x000f220000000800 */
[----:B---3--:R-:W-:-:S07]  /*0380*/  ULEA UR8, UR4, UR8, 0x18 ;  /* 0x0000000804087291 */ /* 0x008fce000f8ec0ff */
[----:B------:R-:W3:Y:S02]  /*0390*/  S2UR UR9, SR_CTAID.Y ;  /* 0x00000000000979c3 */ /* 0x000ee40000002600 */
[----:B------:R-:W5:Y:S06]  /*03a0*/  LDS R4, [UR8] ;  /* 0x00000008ff047984 */ /* 0x000f6c0008000800 */
[----:B------:R-:W-:Y:S06]  /*03b0*/  BAR.SYNC.DEFER_BLOCKING 0x0 ;  /* 0x0000000000007b1d */ /* 0x000fec0000010000 */
[----:B------:R-:W-:Y:S05]  /*03c0*/  @P2 BRA `(.L_x_5) ;  /* 0x0000000000182947 */ /* 0x000fea0003800000 */
[----:B------:R-:W-:Y:S01]  /*03d0*/  ELECT P0, URZ, PT ;  /* 0x0000000000ff782f */ /* 0x000fe20003800000 */
[----:B------:R-:W-:Y:S01]  /*03e0*/  IMAD.MOV.U32 R2, RZ, RZ, 0x1 ;  /* 0x00000001ff027424 */ /* 0x000fe200078e00ff */
[----:B------:R-:W-:Y:S01]  /*03f0*/  UMOV UR5, 0x40 ;  /* 0x0000004000057882 */ /* 0x000fe20000000000 */
[----:B------:R-:W-:Y:S01]  /*0400*/  UVIRTCOUNT.DEALLOC.SMPOOL 0x80 ;  /* 0x000000800000784c */ /* 0x000fe20000000000 */
[----:B------:R-:W-:-:S09]  /*0410*/  ULEA UR5, UR4, UR5, 0x18 ;  /* 0x0000000504057291 */ /* 0x000fd2000f8ec0ff */
[----:B------:R5:W-:Y:S03]  /*0420*/  @P0 STS.U8 [UR5], R2 ;  /* 0x00000002ff000988 */ /* 0x000be60008000005 */
.L_x_5:
[----:B------:R-:W5:Y:S01]  /*0430*/  S2UR UR4, SR_CTAID.Z ;  /* 0x00000000000479c3 */ /* 0x000f620000002700 */
[----:B------:R-:W4:Y:S01]  /*0440*/  LDCU UR5, c[0x0][0x370] ;  /* 0x00006e00ff0577ac */ /* 0x000f220008000800 */
[C---:B------:R-:W-:Y:S01]  /*0450*/  ISETP.GE.U32.AND P0, PT, R68.reuse, 0x20, PT ;  /* 0x000000204400780c */ /* 0x040fe20003f06070 */
[----:B--2--5:R-:W-:Y:S01]  /*0460*/  VIADD R2, R3, 0xffffffff ;  /* 0xffffffff03027836 */ /* 0x024fe20000000000 */
[C---:B------:R-:W-:Y:S01]  /*0470*/  ISETP.NE.U32.AND P3, PT, R68.reuse, RZ, PT ;  /* 0x000000ff4400720c */ /* 0x040fe20003f65070 */
[----:B------:R-:W2:Y:S01]  /*0480*/  LDCU UR6, c[0x0][0x374] ;  /* 0x00006e80ff0677ac */ /* 0x000ea20008000800 */
[----:B------:R-:W-:Y:S01]  /*0490*/  LEA R13, R68, UR8, 0x2 ;  /* 0x00000008440d7c11 */ /* 0x000fe2000f8e10ff */
[----:B----4-:R-:W-:Y:S01]  /*04a0*/  VIADD R10, R12, 0xffffffff ;  /* 0xffffffff0c0a7836 */ /* 0x010fe20000000000 */
[----:B------:R-:W4:Y:S01]  /*04b0*/  S2UR UR7, SR_CTAID.X ;  /* 0x00000000000779c3 */ /* 0x000f220000002500 */
[----:B------:R-:W5:Y:S01]  /*04c0*/  LDCU.64 UR20, c[0x0][0x3c0] ;  /* 0x00007800ff1477ac */ /* 0x000f620008000a00 */
[----:B------:R-:W-:Y:S01]  /*04d0*/  R2UR UR23, R4 ;  /* 0x00000000041772ca */ /* 0x000fe200000e0000 */
[----:B------:R-:W-:Y:S04]  /*04e0*/  BSSY.RECONVERGENT B0, `(.L_x_6) ;  /* 0x0000011000007945 */ /* 0x000fe80003800200 */
[----:B------:R3:W-:Y:S01]  /*04f0*/  @!P0 STS [R13], RZ ;  /* 0x000000ff0d008388 */ /* 0x0007e20000000800 */
[----:B------:R-:W-:-:S03]  /*0500*/  NOP ;  /* 0x0000000000007918 */ /* 0x000fc60000000000 */
[----:B------:R3:W-:Y:S02]  /*0510*/  @!P3 STS [UR8+0x24], R2 ;  /* 0x00002402ff00b988 */ /* 0x0007e40008000808 */
[----:B--23--:R-:W-:Y:S02]  /*0520*/  UIMAD UR4, UR4, UR6, UR9 ;  /* 0x00000006040472a4 */ /* 0x00cfe4000f8e0209 */
[----:B------:R2:W-:Y:S02]  /*0530*/  @!P3 STS [UR8+0x20], R10 ;  /* 0x0000200aff00b988 */ /* 0x0005e40008000808 */
[----:B----4-:R-:W-:-:S04]  /*0540*/  UIMAD UR4, UR4, UR5, UR7 ;  /* 0x00000005040472a4 */ /* 0x010fc8000f8e0207 */
[----:B------:R-:W-:-:S04]  /*0550*/  UIMAD UR4, UR4, 0x180, URZ ;  /* 0x00000180040478a4 */ /* 0x000fc8000f8e02ff */
[----:B-----5:R-:W-:-:S04]  /*0560*/  UIADD3 UR24, UP0, UPT, UR4, UR20, URZ ;  /* 0x0000001404187290 */ /* 0x020fc8000ff1e0ff */
[----:B------:R-:W-:Y:S01]  /*0570*/  ULEA.HI.X.SX32 UR25, UR4, UR21, 0x1, UP0 ;  /* 0x0000001504197291 */ /* 0x000fe200080f0eff */
[----:B--2---:R-:W-:Y:S11]  /*0580*/  @P3 BRA `(.L_x_7) ;  /* 0x0000000000183947 */ /* 0x004ff60003800000 */
[----:B------:R-:W2:Y:S01]  /*0590*/  LDS R3, [UR8+0x8] ;  /* 0x00000808ff037984 */ /* 0x000ea20008000800 */
[----:B------:R-:W3:Y:S01]  /*05a0*/  LDC.64 R6, c[0x0][0x380] ;  /* 0x0000e000ff067b82 */ /* 0x000ee20000000a00 */
[----:B------:R-:W-:Y:S02]  /*05b0*/  IMAD.MOV.U32 R4, RZ, RZ, 0x70 ;  /* 0x00000070ff047424 */ /* 0x000fe400078e00ff */
[----:B---3--:R3:W-:Y:S03]  /*05c0*/  STS.64 [UR8], R6 ;  /* 0x00000006ff007988 */ /* 0x0087e60008000a08 */
[----:B--2---:R-:W-:-:S05]  /*05d0*/  LOP3.LUT R3, R3, 0x10, R4, 0xd8, !PT ;  /* 0x0000001003037812 */ /* 0x004fca00078ed804 */
[----:B------:R3:W-:Y:S02]  /*05e0*/  STS [UR8+0x8], R3 ;  /* 0x00000803ff007988 */ /* 0x0007e40008000808 */
.L_x_7:
[----:B------:R-:W-:Y:S05]  /*05f0*/  BSYNC.RECONVERGENT B0 ;  /* 0x0000000000007941 */ /* 0x000fea0003800200 */
.L_x_6:
[----:B------:R-:W-:Y:S04]  /*0600*/  BSSY.RECONVERGENT B0, `(.L_x_8) ;  /* 0x000000a000007945 */ /* 0x000fe80003800200 */
[----:B------:R-:W-:Y:S05]  /*0610*/  @P3 BRA `(.L_x_9) ;  /* 0x0000000000203947 */ /* 0x000fea0003800000 */
[----:B---3--:R-:W2:Y:S01]  /*0620*/  LDS R3, [UR8+0x34] ;  /* 0x00003408ff037984 */ /* 0x008ea20008000800 */
[----:B------:R-:W-:Y:S02]  /*0630*/  IMAD.MOV.U32 R4, RZ, RZ, 0x3f000000 ;  /* 0x3f000000ff047424 */ /* 0x000fe400078e00ff */
[----:B------:R-:W-:Y:S01]  /*0640*/  @!P3 IMAD.MOV.U32 R5, RZ, RZ, 0x7f ;  /* 0x0000007fff05b424 */ /* 0x000fe200078e00ff */
[----:B------:R-:W3:Y:S02]  /*0650*/  @!P3 LDS R6, [UR8+0x38] ;  /* 0x00003808ff06b984 */ /* 0x000ee40008000800 */
[----:B--2---:R-:W-:Y:S02]  /*0660*/  LOP3.LUT R3, R3, 0xff000000, R4, 0xb8, !PT ;  /* 0xff00000003037812 */ /* 0x004fe400078eb804 */
[----:B---3--:R-:W-:-:S03]  /*0670*/  @!P3 LOP3.LUT R4, R6, 0xff, R5, 0xb8, !PT ;  /* 0x000000ff0604b812 */ /* 0x008fc600078eb805 */
[----:B------:R2:W-:Y:S04]  /*0680*/  STS [UR8+0x34], R3 ;  /* 0x00003403ff007988 */ /* 0x0005e80008000808 */
[----:B------:R2:W-:Y:S02]  /*0690*/  @!P3 STS [UR8+0x38], R4 ;  /* 0x00003804ff00b988 */ /* 0x0005e40008000808 */
.L_x_9:
[----:B------:R-:W-:Y:S05]  /*06a0*/  BSYNC.RECONVERGENT B0 ;  /* 0x0000000000007941 */ /* 0x000fea0003800200 */
.L_x_8:
[----:B------:R-:W-:Y:S04]  /*06b0*/  BSSY.RECONVERGENT B0, `(.L_x_10) ;  /* 0x000000e000007945 */ /* 0x000fe80003800200 */
[----:B------:R-:W-:Y:S05]  /*06c0*/  @P3 BRA `(.L_x_11) ;  /* 0x0000000000303947 */ /* 0x000fea0003800000 */
[----:B--2---:R-:W2:Y:S01]  /*06d0*/  LDS R4, [UR8+0x34] ;  /* 0x00003408ff047984 */ /* 0x004ea20008000800 */
[----:B------:R-:W4:Y:S03]  /*06e0*/  LDC.64 R8, c[0x0][0x3a8] ;  /* 0x0000ea00ff087b82 */ /* 0x000f260000000a00 */
[----:B---3--:R-:W3:Y:S01]  /*06f0*/  LDS R3, [UR8+0x1c] ;  /* 0x00001c08ff037984 */ /* 0x008ee20008000800 */
[C---:B----4-:R-:W-:Y:S01]  /*0700*/  SHF.L.U64.HI R6, R8.reuse, 0x1, R9 ;  /* 0x0000000108067819 */ /* 0x050fe20000010209 */
[----:B------:R-:W-:-:S03]  /*0710*/  IMAD.SHL.U32 R5, R8, 0x2, RZ ;  /* 0x0000000208057824 */ /* 0x000fc600078e00ff */
[--C-:B------:R-:W-:Y:S02]  /*0720*/  SHF.R.U32.HI R8, RZ, 0x4, R6.reuse ;  /* 0x00000004ff087819 */ /* 0x100fe40000011606 */
[----:B------:R-:W-:-:S05]  /*0730*/  SHF.R.U64 R5, R5, 0x4, R6 ;  /* 0x0000000405057819 */ /* 0x000fca0000001206 */
[----:B------:R4:W-:Y:S01]  /*0740*/  STS [UR8+0xc], R5 ;  /* 0x00000c05ff007988 */ /* 0x0009e20008000808 */
[----:B--2---:R-:W-:Y:S02]  /*0750*/  LOP3.LUT R4, R4, 0x7, RZ, 0xb8, !PT ;  /* 0x0000000704047812 */ /* 0x004fe400078eb8ff */
[----:B---3--:R-:W-:-:S03]  /*0760*/  LOP3.LUT R3, R3, 0xf, R8, 0xb8, !PT ;  /* 0x0000000f03037812 */ /* 0x008fc600078eb808 */
[----:B------:R4:W-:Y:S04]  /*0770*/  STS [UR8+0x34], R4 ;  /* 0x00003404ff007988 */ /* 0x0009e80008000808 */
[----:B------:R4:W-:Y:S02]  /*0780*/  STS [UR8+0x1c], R3 ;  /* 0x00001c03ff007988 */ /* 0x0009e40008000808 */
.L_x_11:
[----:B------:R-:W-:Y:S05]  /*0790*/  BSYNC.RECONVERGENT B0 ;  /* 0x0000000000007941 */ /* 0x000fea0003800200 */
.L_x_10:
[----:B------:R-:W-:Y:S04]  /*07a0*/  BSSY.RECONVERGENT B1, `(.L_x_12) ;  /* 0x000001a000017945 */ /* 0x000fe80003800200 */
[----:B------:R-:W-:Y:S04]  /*07b0*/  BSSY.RELIABLE B0, `(.L_x_13) ;  /* 0x0000015000007945 */ /* 0x000fe80003800100 */
[----:B------:R-:W-:Y:S05]  /*07c0*/  @P3 BRA `(.L_x_14) ;  /* 0x0000000000203947 */ /* 0x000fea0003800000 */
[----:B--234-:R-:W2:Y:S02]  /*07d0*/  LDS R3, [UR8+0x34] ;  /* 0x00003408ff037984 */ /* 0x01cea40008000800 */
[----:B--2---:R-:W-:-:S05]  /*07e0*/  LOP3.LUT R3, R3, 0x38, RZ, 0xb8, !PT ;  /* 0x0000003803037812 */ /* 0x004fca00078eb8ff */
[----:B------:R2:W-:Y:S01]  /*07f0*/  STS [UR8+0x34], R3 ;  /* 0x00003403ff007988 */ /* 0x0005e20008000808 */
[----:B------:R-:W-:Y:S05]  /*0800*/  @P3 BRA `(.L_x_15) ;  /* 0x0000000000203947 */ /* 0x000fea0003800000 */
[----:B--2---:R-:W2:Y:S01]  /*0810*/  LDS R3, [UR8+0x8] ;  /* 0x00000808ff037984 */ /* 0x004ea20008000800 */
[----:B------:R-:W-:-:S05]  /*0820*/  IMAD.MOV.U32 R4, RZ, RZ, 0x780 ;  /* 0x00000780ff047424 */ /* 0x000fca00078e00ff */
[----:B--2---:R-:W-:-:S05]  /*0830*/  LOP3.LUT R3, R3, 0x500, R4, 0xd8, !PT ;  /* 0x0000050003037812 */ /* 0x004fca00078ed804 */
[----:B------:R5:W-:Y:S02]  /*0840*/  STS [UR8+0x8], R3 ;  /* 0x00000803ff007988 */ /* 0x000be40008000808 */
.L_x_14:
[----:B------:R-:W-:Y:S05]  /*0850*/  @P3 BRA `(.L_x_16) ;  /* 0x0000000000283947 */ /* 0x000fea0003800000 */
[----:B--2345:R-:W2:Y:S02]  /*0860*/  LDS R3, [UR8+0x8] ;  /* 0x00000808ff037984 */ /* 0x03cea40008000800 */
[----:B--2---:R-:W-:-:S05]  /*0870*/  LOP3.LUT R3, R3, 0x1800, RZ, 0xb8, !PT ;  /* 0x0000180003037812 */ /* 0x004fca00078eb8ff */
[----:B------:R3:W-:Y:S02]  /*0880*/  STS [UR8+0x8], R3 ;  /* 0x00000803ff007988 */ /* 0x0007e40008000808 */
.L_x_15:
[----:B------:R-:W-:Y:S05]  /*0890*/  @P3 BREAK.RELIABLE B0 ;  /* 0x0000000000003942 */ /* 0x000fea0003800100 */
[----:B------:R-:W-:Y:S05]  /*08a0*/  @P3 BRA `(.L_x_17) ;  /* 0x0000000000243947 */ /* 0x000fea0003800000 */
[----:B------:R-:W4:Y:S01]  /*08b0*/  LDS R4, [UR8+0x8] ;  /* 0x00000808ff047984 */ /* 0x000f220008000800 */
[----:B--23--:R-:W-:-:S05]  /*08c0*/  IMAD.MOV.U32 R3, RZ, RZ, 0x6000 ;  /* 0x00006000ff037424 */ /* 0x00cfca00078e00ff */
[----:B----4-:R-:W-:-:S04]  /*08d0*/  LOP3.LUT R3, R4, 0x6000, R3, 0xd8, !PT ;  /* 0x0000600004037812 */ /* 0x010fc800078ed803 */
[----:B------:R-:W-:-:S05]  /*08e0*/  LOP3.LUT R3, R3, 0x400000, RZ, 0xb8, !PT ;  /* 0x0040000003037812 */ /* 0x000fca00078eb8ff */
[----:B------:R2:W-:Y:S02]  /*08f0*/  STS [UR8+0x8], R3 ;  /* 0x00000803ff007988 */ /* 0x0005e40008000808 */
.L_x_16:
[----:B------:R-:W-:Y:S05]  /*0900*/  BSYNC.RELIABLE B0 ;  /* 0x0000000000007941 */ /* 0x000fea0003800100 */
.L_x_13:
[----:B--2345:R-:W2:Y:S02]  /*0910*/  @!P3 LDS R3, [UR8+0x8] ;  /* 0x00000808ff03b984 */ /* 0x03cea40008000800 */
[----:B--2---:R-:W-:-:S05]  /*0920*/  @!P3 LOP3.LUT R3, R3, 0x8000, RZ, 0xb8, !PT ;  /* 0x000080000303b812 */ /* 0x004fca00078eb8ff */
[----:B------:R4:W-:Y:S02]  /*0930*/  @!P3 STS [UR8+0x8], R3 ;  /* 0x00000803ff00b988 */ /* 0x0009e40008000808 */
.L_x_17:
[----:B------:R-:W-:Y:S05]  /*0940*/  BSYNC.RECONVERGENT B1 ;  /* 0x0000000000017941 */ /* 0x000fea0003800200 */
.L_x_12:
[----:B------:R-:W-:Y:S05]  /*0950*/  WARPSYNC.ALL ;  /* 0x0000000000007948 */ /* 0x000fea0003800000 */
[----:B------:R-:W-:Y:S01]  /*0960*/  NOP ;  /* 0x0000000000007918 */ /* 0x000fe20000000000 */
[----:B------:R-:W5:Y:S02]  /*0970*/  LDC R6, c[0x0][0x39c] ;  /* 0x0000e700ff067b82 */ /* 0x000f640000000800 */
[----:B-----5:R-:W-:Y:S01]  /*0980*/  VIADD R6, R6, 0xffffffff ;  /* 0xffffffff06067836 */ /* 0x020fe20000000000 */
[----:B------:R-:W-:Y:S06]  /*0990*/  @P0 BRA `(.L_x_18) ;  /* 0x0000000000300947 */ /* 0x000fec0003800000 */
[----:B--234-:R-:W2:Y:S01]  /*09a0*/  S2R R3, SR_LANEID ;  /* 0x0000000000037919 */ /* 0x01cea20000000000 */
[----:B------:R-:W-:Y:S05]  /*09b0*/  WARPSYNC.ALL ;  /* 0x0000000000007948 */ /* 0x000fea0003800000 */
[----:B------:R-:W-:Y:S01]  /*09c0*/  NOP ;  /* 0x0000000000007918 */ /* 0x000fe20000000000 */
[----:B--2---:R-:W-:-:S05]  /*09d0*/  IMAD.SHL.U32 R3, R3, 0x4, RZ ;  /* 0x0000000403037824 */ /* 0x004fca00078e00ff */
[----:B------:R-:W2:Y:S01]  /*09e0*/  LDS R7, [R3+UR8] ;  /* 0x0000000803077984 */ /* 0x000ea20008000800 */
[----:B------:R-:W-:-:S05]  /*09f0*/  IADD3 R4, P1, PT, R3, UR24, RZ ;  /* 0x0000001803047c10 */ /* 0x000fca000ff3e0ff */
[----:B------:R-:W-:-:S05]  /*0a00*/  IMAD.X R5, RZ, RZ, UR25, P1 ;  /* 0x00000019ff057e24 */ /* 0x000fca00088e06ff */
[----:B--2---:R5:W2:Y:S01]  /*0a10*/  ATOMG.E.EXCH.STRONG.GPU PT, RZ, [R4], R7 ;  /* 0x0000000704ff73a8 */ /* 0x004aa200041ee100 */
[----:B------:R-:W-:-:S04]  /*0a20*/  DEPBAR {5,4,3,2,1,0} ;  /* 0x0000003f0000791a */ /* 0x000fc80000000000 */
[----:B------:R-:W3:Y:S02]  /*0a30*/  CCTL.E.C.LDCU.IV.DEEP [UR24] ;  /* 0x0000000018007540 */ /* 0x000ee40009c08000 */
[----:B---3--:R5:W-:Y:S01]  /*0a40*/  UTMACCTL.IV [UR24] ;  /* 0x00000000180079b9 */ /* 0x008be20008000000 */
[----:B------:R-:W-:Y:S01]  /*0a50*/  NOP ;  /* 0x0000000000007918 */ /* 0x000fe20000000000 */
.L_x_18:
[----:B------:R-:W-:Y:S05]  /*0a60*/  @P0 BRA `(.L_x_19) ;  /* 0x00000000000c0947 */ /* 0x000fea0003800000 */
[----:B------:R0:W-:Y:S01]  /*0a70*/  UTMACMDFLUSH ;  /* 0x00000000000079b7 */ /* 0x0001e20000000000 */
[----:B------:R-:W-:Y:S05]  /*0a80*/  @P0 BRA `(.L_x_19) ;  /* 0x0000000000040947 */ /* 0x000fea0003800000 */
[----:B------:R-:W-:-:S04]  /*0a90*/  DEPBAR.LE SB0, 0x0 ;  /* 0x000080000000791a */ /* 0x000fc80000000000 */
.L_x_19:
[----:B------:R-:W-:Y:S05]  /*0aa0*/  WARPSYNC.ALL ;  /* 0x0000000000007948 */ /* 0x000fea0003800000 */
[----:B------:R-:W-:Y:S01]  /*0ab0*/  NOP ;  /* 0x0000000000007918 */ /* 0x000fe20000000000 */
[----:B--2---:R-:W-:Y:S06]  /*0ac0*/  BAR.SYNC.DEFER_BLOCKING 0x0 ;  /* 0x0000000000007b1d */ /* 0x004fec0000010000 */
[----:B------:R-:W-:Y:S02]  /*0ad0*/  BSSY.RECONVERGENT B1, `(.L_x_20) ;  /* 0x000000b000017945 */ /* 0x000fe40003800200 */
[----:B------:R-:W-:Y:S06]  /*0ae0*/  BAR.SYNC.DEFER_BLOCKING 0x0 ;  /* 0x0000000000007b1d */ /* 0x000fec0000010000 */
[----:B------:R2:W-:Y:S01]  /*0af0*/  @!P0 STS [R13], RZ ;  /* 0x000000ff0d008388 */ /* 0x0005e20000000800 */
[----:B------:R-:W-:Y:S01]  /*0b00*/  NOP ;  /* 0x0000000000007918 */ /* 0x000fe20000000000 */
[----:B------:R-:W-:Y:S05]  /*0b10*/  @P3 BRA `(.L_x_21) ;  /* 0x0000000000183947 */ /* 0x000fea0003800000 */
[----:B---34-:R-:W3:Y:S01]  /*0b20*/  LDS R3, [UR8+0x8] ;  /* 0x00000808ff037984 */ /* 0x018ee20008000800 */
[----:B------:R-:W4:Y:S01]  /*0b30*/  LDC.64 R8, c[0x0][0x388] ;  /* 0x0000e200ff087b82 */ /* 0x000f220000000a00 */
[----:B-----5:R-:W-:Y:S02]  /*0b40*/  IMAD.MOV.U32 R4, RZ, RZ, 0x70 ;  /* 0x00000070ff047424 */ /* 0x020fe400078e00ff */
[----:B----4-:R4:W-:Y:S03]  /*0b50*/  STS.64 [UR8], R8 ;  /* 0x00000008ff007988 */ /* 0x0109e60008000a08 */
[----:B---3--:R-:W-:-:S05]  /*0b60*/  LOP3.LUT R3, R3, 0x10, R4, 0xd8, !PT ;  /* 0x0000001003037812 */ /* 0x008fca00078ed804 */
[----:B------:R4:W-:Y:S02]  /*0b70*/  STS [UR8+0x8], R3 ;  /* 0x00000803ff007988 */ /* 0x0009e40008000808 */
.L_x_21:
[----:B-----5:R-:W-:Y:S05]  /*0b80*/  BSYNC.RECONVERGENT B1 ;  /* 0x0000000000017941 */ /* 0x020fea0003800200 */
.L_x_20:
[----:B------:R-:W-:Y:S04]  /*0b90*/  BSSY.RECONVERGENT B1, `(.L_x_22) ;  /* 0x000000a000017945 */ /* 0x000fe80003800200 */
[----:B------:R-:W-:Y:S05]  /*0ba0*/  @P3 BRA `(.L_x_23) ;  /* 0x0000000000203947 */ /* 0x000fea0003800000 */
[----:B---34-:R-:W3:Y:S01]  /*0bb0*/  LDS R3, [UR8+0x34] ;  /* 0x00003408ff037984 */ /* 0x018ee20008000800 */
[----:B------:R-:W-:Y:S02]  /*0bc0*/  IMAD.MOV.U32 R8, RZ, RZ, 0x3f000000 ;  /* 0x3f000000ff087424 */ /* 0x000fe400078e00ff */
[----:B------:R-:W-:Y:S01]  /*0bd0*/  @!P3 IMAD.MOV.U32 R4, RZ, RZ, 0x3f ;  /* 0x0000003fff04b424 */ /* 0x000fe200078e00ff */
[----:B------:R-:W4:Y:S02]  /*0be0*/  @!P3 LDS R5, [UR8+0x38] ;  /* 0x00003808ff05b984 */ /* 0x000f240008000800 */
[----:B---3--:R-:W-:Y:S02]  /*0bf0*/  LOP3.LUT R3, R3, 0xff000000, R8, 0xb8, !PT ;  /* 0xff00000003037812 */ /* 0x008fe400078eb808 */
[----:B----4-:R-:W-:-:S03]  /*0c00*/  @!P3 LOP3.LUT R4, R5, 0xff, R4, 0xb8, !PT ;  /* 0x000000ff0504b812 */ /* 0x010fc600078eb804 */
[----:B------:R5:W-:Y:S04]  /*0c10*/  STS [UR8+0x34], R3 ;  /* 0x00003403ff007988 */ /* 0x000be80008000808 */
[----:B------:R5:W-:Y:S02]  /*0c20*/  @!P3 STS [UR8+0x38], R4 ;  /* 0x00003804ff00b988 */ /* 0x000be40008000808 */
.L_x_23:
[----:B------:R-:W-:Y:S05]  /*0c30*/  BSYNC.RECONVERGENT B1 ;  /* 0x0000000000017941 */ /* 0x000fea0003800200 */
.L_x_22:
[----:B------:R-:W-:Y:S04]  /*0c40*/  BSSY.RECONVERGENT B1, `(.L_x_24) ;  /* 0x0000004000017945 */ /* 0x000fe80003800200 */
[----:B------:R-:W-:Y:S05]  /*0c50*/  @P3 BRA `(.L_x_25) ;  /* 0x0000000000083947 */ /* 0x000fea0003800000 */
[----:B------:R2:W-:Y:S04]  /*0c60*/  STS [UR8+0x24], R10 ;  /* 0x0000240aff007988 */ /* 0x0005e80008000808 */
[----:B------:R2:W-:Y:S02]  /*0c70*/  STS [UR8+0x20], R6 ;  /* 0x00002006ff007988 */ /* 0x0005e40008000808 */
.L_x_25:
[----:B------:R-:W-:Y:S05]  /*0c80*/  BSYNC.RECONVERGENT B1 ;  /* 0x0000000000017941 */ /* 0x000fea0003800200 */
.L_x_24:
[----:B------:R-:W-:Y:S04]  /*0c90*/  BSSY.RECONVERGENT B1, `(.L_x_26) ;  /* 0x000000e000017945 */ /* 0x000fe80003800200 */
[----:B------:R-:W-:Y:S05]  /*0ca0*/  @P3 BRA `(.L_x_27) ;  /* 0x0000000000303947 */ /* 0x000fea0003800000 */
[----:B-----5:R-:W5:Y:S01]  /*0cb0*/  LDS R4, [UR8+0x34] ;  /* 0x00003408ff047984 */ /* 0x020f620008000800 */
[----:B--2---:R-:W2:Y:S03]  /*0cc0*/  LDC.64 R10, c[0x0][0x3b0] ;  /* 0x0000ec00ff0a7b82 */ /* 0x004ea60000000a00 */
[----:B---34-:R-:W3:Y:S01]  /*0cd0*/  LDS R3, [UR8+0x1c] ;  /* 0x00001c08ff037984 */ /* 0x018ee20008000800 */
[C---:B--2---:R-:W-:Y:S01]  /*0ce0*/  SHF.L.U64.HI R8, R10.reuse, 0x1, R11 ;  /* 0x000000010a087819 */ /* 0x044fe2000001020b */
[----:B------:R-:W-:-:S03]  /*0cf0*/  IMAD.SHL.U32 R5, R10, 0x2, RZ ;  /* 0x000000020a057824 */ /* 0x000fc600078e00ff */
[--C-:B------:R-:W-:Y:S02]  /*0d00*/  SHF.R.U32.HI R10, RZ, 0x4, R8.reuse ;  /* 0x00000004ff0a7819 */ /* 0x100fe40000011608 */
[----:B------:R-:W-:-:S05]  /*0d10*/  SHF.R.U64 R5, R5, 0x4, R8 ;  /* 0x0000000405057819 */ /* 0x000fca0000001208 */
[----:B------:R2:W-:Y:S01]  /*0d20*/  STS [UR8+0xc], R5 ;  /* 0x00000c05ff007988 */ /* 0x0005e20008000808 */
[----:B-----5:R-:W-:Y:S02]  /*0d30*/  LOP3.LUT R4, R4, 0x7, RZ, 0xb8, !PT ;  /* 0x0000000704047812 */ /* 0x020fe400078eb8ff */
[----:B---3--:R-:W-:-:S03]  /*0d40*/  LOP3.LUT R3, R3, 0xf, R10, 0xb8, !PT ;  /* 0x0000000f03037812 */ /* 0x008fc600078eb80a */
[----:B------:R2:W-:Y:S04]  /*0d50*/  STS [UR8+0x34], R4 ;  /* 0x00003404ff007988 */ /* 0x0005e80008000808 */
[----:B------:R2:W-:Y:S02]  /*0d60*/  STS [UR8+0x1c], R3 ;  /* 0x00001c03ff007988 */ /* 0x0005e40008000808 */
.L_x_27:
[----:B------:R-:W-:Y:S05]  /*0d70*/  BSYNC.RECONVERGENT B1 ;  /* 0x0000000000017941 */ /* 0x000fea0003800200 */
.L_x_26:
[----:B------:R-:W-:Y:S04]  /*0d80*/  BSSY.RECONVERGENT B2, `(.L_x_28) ;  /* 0x000001a000027945 */ /* 0x000fe80003800200 */
[----:B------:R-:W-:Y:S04]  /*0d90*/  BSSY.RELIABLE B1, `(.L_x_29) ;  /* 0x0000015000017945 */ /* 0x000fe80003800100 */
[----:B------:R-:W-:Y:S05]  /*0da0*/  @P3 BRA `(.L_x_30) ;  /* 0x0000000000203947 */ /* 0x000fea0003800000 */
[----:B--2345:R-:W2:Y:S02]  /*0db0*/  LDS R3, [UR8+0x34] ;  /* 0x00003408ff037984 */ /* 0x03cea40008000800 */
[----:B--2---:R-:W-:-:S05]  /*0dc0*/  LOP3.LUT R3, R3, 0x38, RZ, 0xb8, !PT ;  /* 0x0000003803037812 */ /* 0x004fca00078eb8ff */
[----:B------:R2:W-:Y:S01]  /*0dd0*/  STS [UR8+0x34], R3 ;  /* 0x00003403ff007988 */ /* 0x0005e20008000808 */
[----:B------:R-:W-:Y:S05]  /*0de0*/  @P3 BRA `(.L_x_31) ;  /* 0x0000000000203947 */ /* 0x000fea0003800000 */
[----:B--2---:R-:W2:Y:S01]  /*0df0*/  LDS R3, [UR8+0x8] ;  /* 0x00000808ff037984 */ /* 0x004ea20008000800 */
[----:B------:R-:W-:-:S05]  /*0e00*/  IMAD.MOV.U32 R4, RZ, RZ, 0x780 ;  /* 0x00000780ff047424 */ /* 0x000fca00078e00ff */
[----:B--2---:R-:W-:-:S05]  /*0e10*/  LOP3.LUT R3, R3, 0x500, R4, 0xd8, !PT ;  /* 0x0000050003037812 */ /* 0x004fca00078ed804 */
[----:B------:R2:W-:Y:S02]  /*0e20*/  STS [UR8+0x8], R3 ;  /* 0x00000803ff007988 */ /* 0x0005e40008000808 */
.L_x_30:
[----:B------:R-:W-:Y:S05]  /*0e30*/  @P3 BRA `(.L_x_32) ;  /* 0x0000000000283947 */ /* 0x000fea0003800000 */
[----:B--2345:R-:W2:Y:S02]  /*0e40*/  LDS R3, [UR8+0x8] ;  /* 0x00000808ff037984 */ /* 0x03cea40008000800 */
[----:B--2---:R-:W-:-:S05]  /*0e50*/  LOP3.LUT R3, R3, 0x1800, RZ, 0xb8, !PT ;  /* 0x0000180003037812 */ /* 0x004fca00078eb8ff */
[----:B------:R3:W-:Y:S02]  /*0e60*/  STS [UR8+0x8], R3 ;  /* 0x00000803ff007988 */ /* 0x0007e40008000808 */
.L_x_31:
[----:B------:R-:W-:Y:S05]  /*0e70*/  @P3 BREAK.RELIABLE B1 ;  /* 0x0000000000013942 */ /* 0x000fea0003800100 */
[----:B------:R-:W-:Y:S05]  /*0e80*/  @P3 BRA `(.L_x_33) ;  /* 0x0000000000243947 */ /* 0x000fea0003800000 */
[----:B--23--:R-:W2:Y:S01]  /*0e90*/  LDS R3, [UR8+0x8] ;  /* 0x00000808ff037984 */ /* 0x00cea20008000800 */
[----:B------:R-:W-:-:S05]  /*0ea0*/  IMAD.MOV.U32 R4, RZ, RZ, 0x6000 ;  /* 0x00006000ff047424 */ /* 0x000fca00078e00ff */
[----:B--2---:R-:W-:-:S04]  /*0eb0*/  LOP3.LUT R3, R3, 0x6000, R4, 0xd8, !PT ;  /* 0x0000600003037812 */ /* 0x004fc800078ed804 */
[----:B------:R-:W-:-:S05]  /*0ec0*/  LOP3.LUT R3, R3, 0x400000, RZ, 0xb8, !PT ;  /* 0x0040000003037812 */ /* 0x000fca00078eb8ff */
[----:B------:R2:W-:Y:S02]  /*0ed0*/  STS [UR8+0x8], R3 ;  /* 0x00000803ff007988 */ /* 0x0005e40008000808 */
.L_x_32:
[----:B------:R-:W-:Y:S05]  /*0ee0*/  BSYNC.RELIABLE B1 ;  /* 0x0000000000017941 */ /* 0x000fea0003800100 */
.L_x_29:
[----:B--2345:R-:W2:Y:S02]  /*0ef0*/  @!P3 LDS R3, [UR8+0x8] ;  /* 0x00000808ff03b984 */ /* 0x03cea40008000800 */
[----:B--2---:R-:W-:-:S05]  /*0f00*/  @!P3 LOP3.LUT R3, R3, 0x8000, RZ, 0xb8, !PT ;  /* 0x000080000303b812 */ /* 0x004fca00078eb8ff */
[----:B------:R4:W-:Y:S02]  /*0f10*/  @!P3 STS [UR8+0x8], R3 ;  /* 0x00000803ff00b988 */ /* 0x0009e40008000808 */
.L_x_33:
[----:B------:R-:W-:Y:S05]  /*0f20*/  BSYNC.RECONVERGENT B2 ;  /* 0x0000000000027941 */ /* 0x000fea0003800200 */
.L_x_28:
[----:B------:R-:W-:Y:S05]  /*0f30*/  WARPSYNC.ALL ;  /* 0x0000000000007948 */ /* 0x000fea0003800000 */
[----:B------:R-:W-:Y:S01]  /*0f40*/  NOP ;  /* 0x0000000000007918 */ /* 0x000fe20000000000 */
[----:B------:R-:W-:-:S04]  /*0f50*/  UIADD3 UR5, UPT, UPT, UR4, 0x80, URZ ;  /* 0x0000008004057890 */ /* 0x000fc8000fffe0ff */
[----:B------:R-:W-:-:S04]  /*0f60*/  UIADD3 UR26, UP0, UPT, UR5, UR20, URZ ;  /* 0x00000014051a7290 */ /* 0x000fc8000ff1e0ff */
[----:B------:R-:W-:Y:S01]  /*0f70*/  ULEA.HI.X.SX32 UR27, UR5, UR21, 0x1, UP0 ;  /* 0x00000015051b7291 */ /* 0x000fe200080f0eff */
[----:B------:R-:W-:Y:S11]  /*0f80*/  @P0 BRA `(.L_x_34) ;  /* 0x0000000000300947 */ /* 0x000ff60003800000 */
        /* <DEDUP_REMOVED lines=12> */
.L_x_34:
[----:B------:R-:W-:Y:S05]  /*1050*/  @P0 BRA `(.L_x_35) ;  /* 0x00000000000c0947 */ /* 0x000fea0003800000 */
[----:B------:R0:W-:Y:S01]  /*1060*/  UTMACMDFLUSH ;  /* 0x00000000000079b7 */ /* 0x0001e20000000000 */
[----:B------:R-:W-:Y:S05]  /*1070*/  @P0 BRA `(.L_x_35) ;  /* 0x0000000000040947 */ /* 0x000fea0003800000 */
[----:B------:R-:W-:-:S04]  /*1080*/  DEPBAR.LE SB0, 0x0 ;  /* 0x000080000000791a */ /* 0x000fc80000000000 */
.L_x_35:
        /* <DEDUP_REMOVED lines=8> */
[----:B---345:R-:W3:Y:S01]  /*1110*/  LDS R3, [UR8+0x8] ;  /* 0x00000808ff037984 */ /* 0x038ee20008000800 */
[----:B------:R-:W4:Y:S01]  /*1120*/  LDC.64 R8, c[0x0][0x390] ;  /* 0x0000e400ff087b82 */ /* 0x000f220000000a00 */
[----:B------:R-:W-:Y:S02]  /*1130*/  IMAD.MOV.U32 R4, RZ, RZ, 0x70 ;  /* 0x00000070ff047424 */ /* 0x000fe400078e00ff */
[----:B----4-:R4:W-:Y:S03]  /*1140*/  STS.64 [UR8], R8 ;  /* 0x00000008ff007988 */ /* 0x0109e60008000a08 */
[----:B---3--:R-:W-:-:S05]  /*1150*/  LOP3.LUT R3, R3, 0x10, R4, 0xd8, !PT ;  /* 0x0000001003037812 */ /* 0x008fca00078ed804 */
[----:B------:R4:W-:Y:S02]  /*1160*/  STS [UR8+0x8], R3 ;  /* 0x00000803ff007988 */ /* 0x0009e40008000808 */
.L_x_37:
[----:B-----5:R-:W-:Y:S05]  /*1170*/  BSYNC.RECONVERGENT B2 ;  /* 0x0000000000027941 */ /* 0x020fea0003800200 */
.L_x_36:
[----:B------:R-:W-:Y:S04]  /*1180*/  BSSY.RECONVERGENT B3, `(.L_x_38) ;  /* 0x0000011000037945 */ /* 0x000fe80003800200 */
[----:B------:R-:W-:Y:S04]  /*1190*/  BSSY.RELIABLE B2, `(.L_x_39) ;  /* 0x000000e000027945 */ /* 0x000fe80003800100 */
[----:B------:R-:W-:Y:S05]  /*11a0*/  @P3 BRA `(.L_x_40) ;  /* 0x0000000000243947 */ /* 0x000fea0003800000 */
[----:B---34-:R-:W3:Y:S01]  /*11b0*/  LDS R3, [UR8+0x34] ;  /* 0x00003408ff037984 */ /* 0x018ee20008000800 */
[----:B------:R-:W-:-:S05]  /*11c0*/  IMAD.MOV.U32 R4, RZ, RZ, 0x3f000000 ;  /* 0x3f000000ff047424 */ /* 0x000fca00078e00ff */
[----:B---3--:R-:W-:-:S05]  /*11d0*/  LOP3.LUT R3, R3, 0xff000000, R4, 0xb8, !PT ;  /* 0xff00000003037812 */ /* 0x008fca00078eb804 */
[----:B------:R3:W-:Y:S01]  /*11e0*/  STS [UR8+0x34], R3 ;  /* 0x00003403ff007988 */ /* 0x0007e20008000808 */
[----:B------:R-:W-:Y:S05]  /*11f0*/  @P3 BRA `(.L_x_41) ;  /* 0x00000000001c3947 */ /* 0x000fea0003800000 */
[----:B---3--:R-:W3:Y:S01]  /*1200*/  LDS R3, [UR8+0x38] ;  /* 0x00003808ff037984 */ /* 0x008ee20008000800 */
[----:B------:R-:W-:-:S05]  /*1210*/  IMAD.MOV.U32 R4, RZ, RZ, 0x7f ;  /* 0x0000007fff047424 */ /* 0x000fca00078e00ff */
[----:B---3--:R-:W-:-:S05]  /*1220*/  LOP3.LUT R3, R3, 0xff, R4, 0xb8, !PT ;  /* 0x000000ff03037812 */ /* 0x008fca00078eb804 */
[----:B------:R5:W-:Y:S02]  /*1230*/  STS [UR8+0x38], R3 ;  /* 0x00003803ff007988 */ /* 0x000be40008000808 */
.L_x_40:
[----:B------:R-:W-:Y:S05]  /*1240*/  @P3 BREAK.RELIABLE B2 ;  /* 0x0000000000023942 */ /* 0x000fea0003800100 */
[----:B------:R-:W-:Y:S05]  /*1250*/  @P3 BRA `(.L_x_42) ;  /* 0x00000000000c3947 */ /* 0x000fea0003800000 */
[----:B------:R2:W-:Y:S02]  /*1260*/  STS [UR8+0x20], R6 ;  /* 0x00002006ff007988 */ /* 0x0005e40008000808 */
.L_x_41:
[----:B------:R-:W-:Y:S05]  /*1270*/  BSYNC.RELIABLE B2 ;  /* 0x0000000000027941 */ /* 0x000fea0003800100 */
.L_x_39:
[----:B------:R2:W-:Y:S02]  /*1280*/  @!P3 STS [UR8+0x24], R2 ;  /* 0x00002402ff00b988 */ /* 0x0005e40008000808 */
.L_x_42:
[----:B------:R-:W-:Y:S05]  /*1290*/  BSYNC.RECONVERGENT B3 ;  /* 0x0000000000037941 */ /* 0x000fea0003800200 */
.L_x_38:
[----:B------:R-:W-:Y:S05]  /*12a0*/  WARPSYNC.ALL ;  /* 0x0000000000007948 */ /* 0x000fea0003800000 */
[----:B------:R-:W-:Y:S01]  /*12b0*/  NOP ;  /* 0x0000000000007918 */ /* 0x000fe20000000000 */
[----:B------:R-:W-:Y:S04]  /*12c0*/  BSSY.RECONVERGENT B3, `(.L_x_43) ;  /* 0x000000e000037945 */ /* 0x000fe80003800200 */
[----:B------:R-:W-:Y:S05]  /*12d0*/  @P3 BRA `(.L_x_44) ;  /* 0x0000000000303947 */ /* 0x000fea0003800000 */
[----:B---345:R-:W3:Y:S01]  /*12e0*/  LDS R3, [UR8+0x34] ;  /* 0x00003408ff037984 */ /* 0x038ee20008000800 */
[----:B------:R-:W4:Y:S03]  /*12f0*/  LDC.64 R4, c[0x0][0x3b8] ;  /* 0x0000ee00ff047b82 */ /* 0x000f260000000a00 */
[----:B--2---:R-:W2:Y:S01]  /*1300*/  LDS R2, [UR8+0x1c] ;  /* 0x00001c08ff027984 */ /* 0x004ea20008000800 */
[C---:B----4-:R-:W-:Y:S01]  /*1310*/  SHF.L.U64.HI R5, R4.reuse, 0x1, R5 ;  /* 0x0000000104057819 */ /* 0x050fe20000010205 */
[----:B------:R-:W-:-:S03]  /*1320*/  IMAD.SHL.U32 R4, R4, 0x2, RZ ;  /* 0x0000000204047824 */ /* 0x000fc600078e00ff */
[--C-:B------:R-:W-:Y:S02]  /*1330*/  SHF.R.U32.HI R7, RZ, 0x4, R5.reuse ;  /* 0x00000004ff077819 */ /* 0x100fe40000011605 */
[----:B------:R-:W-:-:S05]  /*1340*/  SHF.R.U64 R4, R4, 0x4, R5 ;  /* 0x0000000404047819 */ /* 0x000fca0000001205 */
[----:B------:R4:W-:Y:S01]  /*1350*/  STS [UR8+0xc], R4 ;  /* 0x00000c04ff007988 */ /* 0x0009e20008000808 */
[----:B---3--:R-:W-:Y:S02]  /*1360*/  LOP3.LUT R3, R3, 0x7, RZ, 0xb8, !PT ;  /* 0x0000000703037812 */ /* 0x008fe400078eb8ff */
[----:B--2---:R-:W-:-:S03]  /*1370*/  LOP3.LUT R2, R2, 0xf, R7, 0xb8, !PT ;  /* 0x0000000f02027812 */ /* 0x004fc600078eb807 */
[----:B------:R4:W-:Y:S04]  /*1380*/  STS [UR8+0x34], R3 ;  /* 0x00003403ff007988 */ /* 0x0009e80008000808 */
[----:B------:R4:W-:Y:S02]  /*1390*/  STS [UR8+0x1c], R2 ;  /* 0x00001c02ff007988 */ /* 0x0009e40008000808 */
.L_x_44:
[----:B------:R-:W-:Y:S05]  /*13a0*/  BSYNC.RECONVERGENT B3 ;  /* 0x0000000000037941 */ /* 0x000fea0003800200 */
.L_x_43:
[----:B------:R-:W-:Y:S04]  /*13b0*/  BSSY.RECONVERGENT B4, `(.L_x_45) ;  /* 0x000001a000047945 */ /* 0x000fe80003800200 */
[----:B------:R-:W-:Y:S04]  /*13c0*/  BSSY.RELIABLE B3, `(.L_x_46) ;  /* 0x0000015000037945 */ /* 0x000fe80003800100 */
[----:B------:R-:W-:Y:S05]  /*13d0*/  @P3 BRA `(.L_x_47) ;  /* 0x0000000000203947 */ /* 0x000fea0003800000 */
[----:B--2-4-:R-:W2:Y:S02]  /*13e0*/  LDS R2, [UR8+0x34] ;  /* 0x00003408ff027984 */ /* 0x014ea40008000800 */
[----:B--2---:R-:W-:-:S05]  /*13f0*/  LOP3.LUT R2, R2, 0x38, RZ, 0xb8, !PT ;  /* 0x0000003802027812 */ /* 0x004fca00078eb8ff */
[----:B------:R2:W-:Y:S01]  /*1400*/  STS [UR8+0x34], R2 ;  /* 0x00003402ff007988 */ /* 0x0005e20008000808 */
[----:B------:R-:W-:Y:S05]  /*1410*/  @P3 BRA `(.L_x_48) ;  /* 0x0000000000203947 */ /* 0x000fea0003800000 */
[----:B--2---:R-:W2:Y:S01]  /*1420*/  LDS R2, [UR8+0x8] ;  /* 0x00000808ff027984 */ /* 0x004ea20008000800 */
[----:B---3-5:R-:W-:-:S05]  /*1430*/  IMAD.MOV.U32 R3, RZ, RZ, 0x780 ;  /* 0x00000780ff037424 */ /* 0x028fca00078e00ff */
[----:B--2---:R-:W-:-:S05]  /*1440*/  LOP3.LUT R2, R2, 0x500, R3, 0xd8, !PT ;  /* 0x0000050002027812 */ /* 0x004fca00078ed803 */
[----:B------:R2:W-:Y:S02]  /*1450*/  STS [UR8+0x8], R2 ;  /* 0x00000802ff007988 */ /* 0x0005e40008000808 */
.L_x_47:
[----:B------:R-:W-:Y:S05]  /*1460*/  @P3 BRA `(.L_x_49) ;  /* 0x0000000000283947 */ /* 0x000fea0003800000 */
[----:B--2-4-:R-:W2:Y:S02]  /*1470*/  LDS R2, [UR8+0x8] ;  /* 0x00000808ff027984 */ /* 0x014ea40008000800 */
[----:B--2---:R-:W-:-:S05]  /*1480*/  LOP3.LUT R2, R2, 0x1800, RZ, 0xb8, !PT ;  /* 0x0000180002027812 */ /* 0x004fca00078eb8ff */
[----:B------:R4:W-:Y:S02]  /*1490*/  STS [UR8+0x8], R2 ;  /* 0x00000802ff007988 */ /* 0x0009e40008000808 */
.L_x_48:
[----:B------:R-:W-:Y:S05]  /*14a0*/  @P3 BREAK.RELIABLE B3 ;  /* 0x0000000000033942 */ /* 0x000fea0003800100 */
[----:B------:R-:W-:Y:S05]  /*14b0*/  @P3 BRA `(.L_x_50) ;  /* 0x0000000000243947 */ /* 0x000fea0003800000 */
[----:B--2-4-:R-:W2:Y:S01]  /*14c0*/  LDS R2, [UR8+0x8] ;  /* 0x00000808ff027984 */ /* 0x014ea20008000800 */
[----:B---3-5:R-:W-:-:S05]  /*14d0*/  IMAD.MOV.U32 R3, RZ, RZ, 0x6000 ;  /* 0x00006000ff037424 */ /* 0x028fca00078e00ff */
[----:B--2---:R-:W-:-:S04]  /*14e0*/  LOP3.LUT R2, R2, 0x6000, R3, 0xd8, !PT ;  /* 0x0000600002027812 */ /* 0x004fc800078ed803 */
[----:B------:R-:W-:-:S05]  /*14f0*/  LOP3.LUT R2, R2, 0x400000, RZ, 0xb8, !PT ;  /* 0x0040000002027812 */ /* 0x000fca00078eb8ff */
[----:B------:R2:W-:Y:S02]  /*1500*/  STS [UR8+0x8], R2 ;  /* 0x00000802ff007988 */ /* 0x0005e40008000808 */
.L_x_49:
[----:B------:R-:W-:Y:S05]  /*1510*/  BSYNC.RELIABLE B3 ;  /* 0x0000000000037941 */ /* 0x000fea0003800100 */
.L_x_46:
[----:B--2-4-:R-:W2:Y:S02]  /*1520*/  @!P3 LDS R2, [UR8+0x8] ;  /* 0x00000808ff02b984 */ /* 0x014ea40008000800 */
[----:B--2---:R-:W-:-:S05]  /*1530*/  @!P3 LOP3.LUT R2, R2, 0x8000, RZ, 0xb8, !PT ;  /* 0x000080000202b812 */ /* 0x004fca00078eb8ff */
[----:B------:R2:W-:Y:S02]  /*1540*/  @!P3 STS [UR8+0x8], R2 ;  /* 0x00000802ff00b988 */ /* 0x0005e40008000808 */
.L_x_50:
[----:B------:R-:W-:Y:S05]  /*1550*/  BSYNC.RECONVERGENT B4 ;  /* 0x0000000000047941 */ /* 0x000fea0003800200 */
.L_x_45:
[----:B------:R-:W-:Y:S05]  /*1560*/  WARPSYNC.ALL ;  /* 0x0000000000007948 */ /* 0x000fea0003800000 */
[----:B------:R-:W-:Y:S01]  /*1570*/  NOP ;  /* 0x0000000000007918 */ /* 0x000fe20000000000 */
[----:B------:R-:W-:-:S04]  /*1580*/  UIADD3 UR4, UPT, UPT, UR4, 0x100, URZ ;  /* 0x0000010004047890 */ /* 0x000fc8000fffe0ff */
[----:B------:R-:W-:-:S04]  /*1590*/  UIADD3 UR20, UP0, UPT, UR4, UR20, URZ ;  /* 0x0000001404147290 */ /* 0x000fc8000ff1e0ff */
[----:B------:R-:W-:Y:S01]  /*15a0*/  ULEA.HI.X.SX32 UR21, UR4, UR21, 0x1, UP0 ;  /* 0x0000001504157291 */ /* 0x000fe200080f0eff */
[----:B------:R-:W-:Y:S11]  /*15b0*/  @P0 BRA `(.L_x_51) ;  /* 0x0000000000300947 */ /* 0x000ff60003800000 */
[----:B--2-4-:R-:W2:Y:S01]  /*15c0*/  S2R R2, SR_LANEID ;  /* 0x0000000000027919 */ /* 0x014ea20000000000 */
[----:B------:R-:W-:Y:S05]  /*15d0*/  WARPSYNC.ALL ;  /* 0x0000000000007948 */ /* 0x000fea0003800000 */
[----:B------:R-:W-:Y:S01]  /*15e0*/  NOP ;  /* 0x0000000000007918 */ /* 0x000fe20000000000 */
[----:B--2---:R-:W-:-:S05]  /*15f0*/  IMAD.SHL.U32 R4, R2, 0x4, RZ ;  /* 0x0000000402047824 */ /* 0x004fca00078e00ff */
[----:B------:R-:W2:Y:S01]  /*1600*/  LDS R5, [R4+UR8] ;  /* 0x0000000804057984 */ /* 0x000ea20008000800 */
[----:B------:R-:W-:-:S05]  /*1610*/  IADD3 R2, P1, PT, R4, UR20, RZ ;  /* 0x0000001404027c10 */ /* 0x000fca000ff3e0ff */
[----:B---3-5:R-:W-:-:S05]  /*1620*/  IMAD.X R3, RZ, RZ, UR21, P1 ;  /* 0x00000015ff037e24 */ /* 0x028fca00088e06ff */
[----:B--2---:R2:W3:Y:S01]  /*1630*/  ATOMG.E.EXCH.STRONG.GPU PT, RZ, [R2], R5 ;  /* 0x0000000502ff73a8 */ /* 0x0044e200041ee100 */
[----:B------:R-:W-:-:S04]  /*1640*/  DEPBAR {5,4,3,2,1,0} ;  /* 0x0000003f0000791a */ /* 0x000fc80000000000 */
[----:B------:R-:W4:Y:S02]  /*1650*/  CCTL.E.C.LDCU.IV.DEEP [UR20] ;  /* 0x0000000014007540 */ /* 0x000f240009c08000 */
[----:B----4-:R2:W-:Y:S01]  /*1660*/  UTMACCTL.IV [UR20] ;  /* 0x00000000140079b9 */ /* 0x0105e20008000000 */
[----:B------:R-:W-:Y:S01]  /*1670*/  NOP ;  /* 0x0000000000007918 */ /* 0x000fe20000000000 */
.L_x_51:
[----:B------:R-:W-:Y:S05]  /*1680*/  @P0 BRA `(.L_x_52) ;  /* 0x00000000000c0947 */ /* 0x000fea0003800000 */
[----:B------:R0:W-:Y:S01]  /*1690*/  UTMACMDFLUSH ;  /* 0x00000000000079b7 */ /* 0x0001e20000000000 */
[----:B------:R-:W-:Y:S05]  /*16a0*/  @P0 BRA `(.L_x_52) ;  /* 0x0000000000040947 */ /* 0x000fea0003800000 */
[----:B------:R-:W-:-:S04]  /*16b0*/  DEPBAR.LE SB0, 0x0 ;  /* 0x000080000000791a */ /* 0x000fc80000000000 */
.L_x_52:
[----:B------:R-:W-:Y:S05]  /*16c0*/  WARPSYNC.ALL ;  /* 0x0000000000007948 */ /* 0x000fea0003800000 */
[----:B------:R-:W-:Y:S01]  /*16d0*/  NOP ;  /* 0x0000000000007918 */ /* 0x000fe20000000000 */
[----:B---3--:R-:W-:Y:S01]  /*16e0*/  BAR.SYNC.DEFER_BLOCKING 0x0 ;  /* 0x0000000000007b1d */ /* 0x008fe20000010000 */
[----:B--2-4-:R-:W-:Y:S01]  /*16f0*/  SHF.R.U32.HI R2, RZ, 0x5, R0 ;  /* 0x00000005ff027819 */ /* 0x014fe20000011600 */
[----:B------:R-:W-:Y:S01]  /*1700*/  UIADD3 UR12, UPT, UPT, UR8, 0xc010, URZ ;  /* 0x0000c010080c7890 */ /* 0x000fe2000fffe0ff */
[----:B------:R-:W-:Y:S01]  /*1710*/  ISETP.GE.AND P0, PT, R12, 0x1, PT ;  /* 0x000000010c00780c */ /* 0x000fe20003f06270 */
[----:B------:R-:W-:Y:S01]  /*1720*/  USHF.L.U32 UR15, UR7, 0x7, URZ ;  /* 0x00000007070f7899 */ /* 0x000fe200080006ff */
[----:B------:R-:W-:Y:S01]  /*1730*/  R2UR UR22, R2 ;  /* 0x00000000021672ca */ /* 0x000fe200000e0000 */
[----:B------:R-:W-:Y:S01]  /*1740*/  VOTEU.ALL UP0, P3 ;  /* 0x0000000000ff7886 */ /* 0x000fe20001800000 */
[----:B------:R-:W-:Y:S01]  /*1750*/  UMOV UR4, 0x1 ;  /* 0x0000000100047882 */ /* 0x000fe20000000000 */
[----:B------:R-:W-:Y:S01]  /*1760*/  VOTEU.ALL UP1, P3 ;  /* 0x0000000000ff7886 */ /* 0x000fe20001820000 */
[----:B------:R-:W-:Y:S01]  /*1770*/  USHF.L.U32 UR18, UR9, 0x6, URZ ;  /* 0x0000000609127899 */ /* 0x000fe200080006ff */
[----:B------:R-:W-:Y:S01]  /*1780*/  BSSY.RECONVERGENT B4, `(.L_x_53) ;  /* 0x0000018000047945 */ /* 0x000fe20003800200 */
[----:B------:R-:W-:-:S04]  /*1790*/  @!UP0 UIADD3 UR10, UPT, UPT, -UR4, 0x100000, URZ ;  /* 0x00100000040a8890 */ /* 0x000fc8000fffe1ff */
[----:B------:R-:W-:Y:S02]  /*17a0*/  @!UP0 USHF.L.U32 UR11, UR10, 0xb, URZ ;  /* 0x0000000b0a0b8899 */ /* 0x000fe400080006ff */
[----:B------:R-:W-:Y:S02]  /*17b0*/  @!UP0 USHF.L.U32 UR10, UR10, 0x1, URZ ;  /* 0x000000010a0a8899 */ /* 0x000fe400080006ff */
[----:B------:R-:W-:-:S04]  /*17c0*/  @!UP0 UIADD3 UR4, UPT, UPT, -UR4, 0x100000, URZ ;  /* 0x0010000004048890 */ /* 0x000fc8000fffe1ff */
[----:B------:R-:W-:Y:S02]  /*17d0*/  @!UP0 USHF.L.U32 UR5, UR4, 0xb, URZ ;  /* 0x0000000b04058899 */ /* 0x000fe400080006ff */
[----:B------:R-:W-:Y:S01]  /*17e0*/  @!UP0 USHF.L.U32 UR4, UR4, 0x1, URZ ;  /* 0x0000000104048899 */ /* 0x000fe200080006ff */
[----:B------:R-:W-:Y:S01]  /*17f0*/  VOTEU.ALL UP0, P3 ;  /* 0x0000000000ff7886 */ /* 0x000fe20001800000 */
[----:B------:R-:W2:Y:S04]  /*1800*/  FENCE.VIEW.ASYNC.S ;  /* 0x00000000000073c6 */ /* 0x000ea80000000000 */
[----:B--2---:R2:W3:Y:S06]  /*1810*/  @!UP0 SYNCS.EXCH.64 URZ, [UR8+0xc000], UR10 ;  /* 0x00c0000a08ff85b2 */ /* 0x0044ec0008000100 */
[----:B------:R2:W3:Y:S02]  /*1820*/  @!UP1 SYNCS.EXCH.64 URZ, [UR8+0xc010], UR4 ;  /* 0x00c0100408ff95b2 */ /* 0x0004e40008000100 */
[----:B---3--:R-:W-:Y:S06]  /*1830*/  BAR.SYNC.DEFER_BLOCKING 0x0 ;  /* 0x0000000000007b1d */ /* 0x008fec0000010000 */
[----:B------:R-:W-:Y:S05]  /*1840*/  @P3 BRA `(.L_x_54) ;  /* 0x00000000002c3947 */ /* 0x000fea0003800000 */
[----:B--2---:R-:W-:Y:S02]  /*1850*/  UMOV UR4, 0x1 ;  /* 0x0000000100047882 */ /* 0x004fe40000000000 */
[----:B------:R-:W-:-:S04]  /*1860*/  UIADD3 UR10, UPT, UPT, -UR4, 0x100000, URZ ;  /* 0x00100000040a7890 */ /* 0x000fc8000fffe1ff */
[----:B------:R-:W-:Y:S02]  /*1870*/  USHF.L.U32 UR11, UR10, 0xb, URZ ;  /* 0x0000000b0a0b7899 */ /* 0x000fe400080006ff */
[----:B------:R-:W-:Y:S02]  /*1880*/  USHF.L.U32 UR10, UR10, 0x1, URZ ;  /* 0x000000010a0a7899 */ /* 0x000fe400080006ff */
[----:B------:R-:W-:-:S04]  /*1890*/  UIADD3 UR4, UPT, UPT, -UR4, 0x100000, URZ ;  /* 0x0010000004047890 */ /* 0x000fc8000fffe1ff */
[----:B------:R-:W-:Y:S02]  /*18a0*/  USHF.L.U32 UR5, UR4, 0xb, URZ ;  /* 0x0000000b04057899 */ /* 0x000fe400080006ff */
[----:B------:R-:W-:Y:S01]  /*18b0*/  USHF.L.U32 UR4, UR4, 0x1, URZ ;  /* 0x0000000104047899 */ /* 0x000fe200080006ff */
[----:B------:R-:W2:Y:S03]  /*18c0*/  FENCE.VIEW.ASYNC.S ;  /* 0x00000000000073c6 */ /* 0x000ea60000000000 */
[----:B--2---:R3:W4:Y:S08]  /*18d0*/  SYNCS.EXCH.64 URZ, [UR8+0xc008], UR10 ;  /* 0x00c0080a08ff75b2 */ /* 0x0047300008000100 */
[----:B------:R3:W2:Y:S02]  /*18e0*/  SYNCS.EXCH.64 URZ, [UR8+0xc018], UR4 ;  /* 0x00c0180408ff75b2 */ /* 0x0006a40008000100 */
[----:B---3--:R-:W-:Y:S01]  /*18f0*/  NOP ;  /* 0x0000000000007918 */ /* 0x008fe20000000000 */
.L_x_54:
[----:B--2---:R-:W-:Y:S05]  /*1900*/  BSYNC.RECONVERGENT B4 ;  /* 0x0000000000047941 */ /* 0x004fea0003800200 */
.L_x_53:
[----:B------:R-:W-:Y:S05]  /*1910*/  @!P0 BRA `(.L_x_55) ;  /* 0x0000000800748947 */ /* 0x000fea0003800000 */
[----:B----4-:R-:W-:Y:S01]  /*1920*/  BAR.SYNC.DEFER_BLOCKING 0x0 ;  /* 0x0000000000007b1d */ /* 0x010fe20000010000 */
[----:B------:R-:W-:Y:S01]  /*1930*/  @!P3 IMAD.MOV.U32 R2, RZ, RZ, 0x6000 ;  /* 0x00006000ff02b424 */ /* 0x000fe200078e00ff */
[----:B------:R-:W-:Y:S02]  /*1940*/  ELECT P1, URZ, PT ;  /* 0x0000000000ff782f */ /* 0x000fe40003820000 */
[----:B------:R-:W-:Y:S02]  /*1950*/  ELECT P0, URZ, PT ;  /* 0x0000000000ff782f */ /* 0x000fe40003800000 */
[C---:B------:R-:W-:Y:S01]  /*1960*/  ISETP.LT.U32.AND P1, PT, R68.reuse, 0x20, P1 ;  /* 0x000000204400780c */ /* 0x040fe20000f21070 */
[----:B------:R-:W-:Y:S01]  /*1970*/  UMOV UR11, UR15 ;  /* 0x0000000f000b7c82 */ /* 0x000fe20008000000 */
[----:B------:R-:W-:Y:S01]  /*1980*/  ISETP.LT.U32.AND P0, PT, R68, 0x20, P0 ;  /* 0x000000204400780c */ /* 0x000fe20000701070 */
[----:B------:R-:W-:-:S10]  /*1990*/  UIADD3 UR16, UPT, UPT, UR8, 0x8000, URZ ;  /* 0x0000800008107890 */ /* 0x000fd4000fffe0ff */
[----:B------:R-:W-:Y:S01]  /*19a0*/  VOTEU.ANY UP0, P1 ;  /* 0x0000000000ff7886 */ /* 0x000fe20000800100 */
[----:B------:R-:W-:Y:S01]  /*19b0*/  VOTEU.ANY UP2, P1 ;  /* 0x0000000000ff7886 */ /* 0x000fe20000840100 */
[----:B------:R-:W-:Y:S01]  /*19c0*/  VOTEU.ANY UP1, P0 ;  /* 0x0000000000ff7886 */ /* 0x000fe20000020100 */
[----:B------:R-:W-:Y:S01]  /*19d0*/  VOTEU.ANY UP3, P0 ;  /* 0x0000000000ff7886 */ /* 0x000fe20000060100 */
[----:B------:R2:W-:Y:S01]  /*19e0*/  @!P3 SYNCS.ARRIVE.TRANS64 RZ, [UR8+0xc000], R2 ;  /* 0x00c00002ffffb9a7 */ /* 0x0005e20008000008 */
[----:B------:R3:W-:Y:S06]  /*19f0*/  MEMBAR.ALL.CTA ;  /* 0x0000000000007992 */ /* 0x0007ec0000008000 */
[----:B---3--:R-:W3:Y:S01]  /*1a00*/  FENCE.VIEW.ASYNC.S ;  /* 0x00000000000073c6 */ /* 0x008ee20000000000 */
[----:B------:R-:W-:Y:S01]  /*1a10*/  @UP0 UIADD3 UR9, UPT, UPT, UR8, 0xc000, URZ ;  /* 0x0000c00008090890 */ /* 0x000fe2000fffe0ff */
[----:B------:R-:W-:Y:S01]  /*1a20*/  @UP0 UMOV UR10, URZ ;  /* 0x000000ff000a0c82 */ /* 0x000fe20008000000 */
[----:B------:R-:W-:Y:S01]  /*1a30*/  @UP1 UIADD3 UR17, UPT, UPT, UR8, 0xc000, URZ ;  /* 0x0000c00008111890 */ /* 0x000fe2000fffe0ff */
[----:B------:R-:W-:Y:S01]  /*1a40*/  @UP1 UMOV UR19, URZ ;  /* 0x000000ff00131c82 */ /* 0x000fe20008000000 */
[----:B------:R-:W-:Y:S01]  /*1a50*/  UISETP.NE.U32.AND UP0, UPT, UR22, URZ, UPT ;  /* 0x000000ff1600728c */ /* 0x000fe2000bf05070 */
[----:B---3--:R-:W-:Y:S06]  /*1a60*/  BAR.SYNC.DEFER_BLOCKING 0x0 ;  /* 0x0000000000007b1d */ /* 0x008fec0000010000 */
[----:B------:R2:W-:Y:S02]  /*1a70*/  @UP2 UTMALDG.2D [UR8], [UR24] ;  /* 0x00000008180025b4 */ /* 0x0005e40008008000 */
[----:B------:R-:W-:Y:S06]  /*1a80*/  BAR.SYNC.DEFER_BLOCKING 0x0 ;  /* 0x0000000000007b1d */ /* 0x000fec0000010000 */
[----:B------:R2:W-:Y:S02]  /*1a90*/  @UP3 UTMALDG.2D [UR16], [UR26] ;  /* 0x000000101a0035b4 */ /* 0x0005e40008008000 */
[----:B------:R-:W-:Y:S06]  /*1aa0*/  BAR.SYNC.DEFER_BLOCKING 0x0 ;  /* 0x0000000000007b1d */ /* 0x000fec0000010000 */
[----:B------:R-:W3:Y:S02]  /*1ab0*/  SYNCS.PHASECHK.TRANS64.TRYWAIT P0, [UR8+0xc000], RZ ;  /* 0x00c000ffff0075a7 */ /* 0x000ee40008001108 */
[----:B--23--:R-:W-:Y:S05]  /*1ac0*/  @!P0 BRA `(.L_x_56) ;  /* 0x0000000c00fc8947 */ /* 0x00cfea0003800000 */
.L_x_70:
[----:B------:R-:W-:Y:S05]  /*1ad0*/  BRA.U UP0, `(.L_x_57) ;  /* 0x0000000100747547 */ /* 0x000fea000b800000 */
[----:B------:R-:W-:Y:S02]  /*1ae0*/  USHF.R.U32.HI UR6, URZ, 0x4, UR8 ;  /* 0x00000004ff067899 */ /* 0x000fe40008011608 */
[----:B------:R-:W-:Y:S02]  /*1af0*/  USHF.R.U32.HI UR10, URZ, 0x4, UR16 ;  /* 0x00000004ff0a7899 */ /* 0x000fe40008011610 */
[----:B------:R-:W-:Y:S02]  /*1b00*/  USGXT.U32 UR6, UR6, 0xe ;  /* 0x0000000e0606789a */ /* 0x000fe40008000000 */
[----:B------:R-:W-:Y:S02]  /*1b10*/  USGXT.U32 UR10, UR10, 0xe ;  /* 0x0000000e0a0a789a */ /* 0x000fe40008000000 */
[----:B------:R-:W-:Y:S02]  /*1b20*/  UIADD3 UR34, UP0, UPT, UR6, 0x2, URZ ;  /* 0x0000000206227890 */ /* 0x000fe4000ff1e0ff */
[----:B------:R-:W-:Y:S01]  /*1b30*/  UIADD3 UR32, UP1, UPT, UR10, 0x80, URZ ;  /* 0x000000800a207890 */ /* 0x000fe2000ff3e0ff */
[----:B------:R-:W-:Y:S01]  /*1b40*/  UMOV UR4, URZ ;  /* 0x000000ff00047c82 */ /* 0x000fe20008000000 */
[----:B------:R-:W-:Y:S01]  /*1b50*/  UMOV UR5, URZ ;  /* 0x000000ff00057c82 */ /* 0x000fe20008000000 */
[----:B------:R-:W-:-:S02]  /*1b60*/  UIADD3.X UR35, UPT, UPT, UR4, 0x40004040, URZ, UP0, !UPT ;  /* 0x4000404004237890 */ /* 0x000fc400087fe4ff */
[----:B------:R-:W-:Y:S02]  /*1b70*/  UIADD3.X UR33, UPT, UPT, UR5, 0x40004040, URZ, UP1, !UPT ;  /* 0x4000404005217890 */ /* 0x000fe40008ffe4ff */
[----:B------:R-:W-:Y:S02]  /*1b80*/  UIADD3.64 UR4, UPT, UPT, UR34, 0x2, URZ ;  /* 0x0000000222047897 */ /* 0x000fe4000fffe0ff */
[----:B------:R-:W-:Y:S02]  /*1b90*/  UIADD3.64 UR16, UPT, UPT, UR32, 0x80, URZ ;  /* 0x0000008020107897 */ /* 0x000fe4000fffe0ff */
[----:B------:R-:W-:Y:S02]  /*1ba0*/  UIADD3.64 UR28, UPT, UPT, UR34, 0x4, URZ ;  /* 0x00000004221c7897 */ /* 0x000fe4000fffe0ff */
[----:B------:R-:W-:Y:S01]  /*1bb0*/  UIADD3.64 UR30, UPT, UPT, UR32, 0x100, URZ ;  /* 0x00000100201e7897 */ /* 0x000fe2000fffe0ff */
[----:B------:R-:W-:Y:S01]  /*1bc0*/  UMOV UR36, 0x0 ;  /* 0x0000000000247882 */ /* 0x000fe20000000000 */
[----:B------:R-:W-:Y:S01]  /*1bd0*/  UMOV UR37, 0x8110490 ;  /* 0x0811049000257882 */ /* 0x000fe20000000000 */
[----:B------:R-:W-:Y:S01]  /*1be0*/  UMOV UR7, 0x40004040 ;  /* 0x4000404000077882 */ /* 0x000fe20000000000 */
[----:B------:R-:W-:Y:S01]  /*1bf0*/  UMOV UR11, 0x40004040 ;  /* 0x40004040000b7882 */ /* 0x000fe20000000000 */
[----:B------:R-:W-:Y:S01]  /*1c00*/  UMOV UR38, 0x0 ;  /* 0x0000000000267882 */ /* 0x000fe20000000000 */
[----:B------:R-:W-:Y:S01]  /*1c10*/  UMOV UR39, 0x8110490 ;  /* 0x0811049000277882 */ /* 0x000fe20000000000 */
[----:B------:R-:W-:Y:S01]  /*1c20*/  UMOV UR40, 0x0 ;  /* 0x0000000000287882 */ /* 0x000fe20000000000 */
[----:B------:R-:W-:Y:S01]  /*1c30*/  UMOV UR41, 0x8110490 ;  /* 0x0811049000297882 */ /* 0x000fe20000000000 */
[----:B------:R2:W-:Y:S01]  /*1c40*/  UTCHMMA gdesc[UR6], gdesc[UR10], tmem[UR23], tmem[UR36], idesc[UR37], !UPT ;  /* 0x00ff240a060075ea */ /* 0x0005e2000f800017 */
[----:B------:R-:W-:Y:S01]  /*1c50*/  UMOV UR42, 0x0 ;  /* 0x00000000002a7882 */ /* 0x000fe20000000000 */
[----:B------:R-:W-:Y:S01]  /*1c60*/  UMOV UR43, 0x8110490 ;  /* 0x08110490002b7882 */ /* 0x000fe20000000000 */
[----:B------:R2:W-:Y:S01]  /*1c70*/  UTCHMMA gdesc[UR34], gdesc[UR32], tmem[UR23], tmem[UR38], idesc[UR39], UPT ;  /* 0x00ff2620220075ea */ /* 0x0005e2000b800017 */
[----:B------:R2:W-:Y:S01]  /*1c80*/  UTCHMMA gdesc[UR4], gdesc[UR16], tmem[UR23], tmem[UR40], idesc[UR41], UPT ;  /* 0x00ff2810040075ea */ /* 0x0005e2000b800017 */
[----:B------:R2:W-:Y:S01]  /*1c90*/  UTCHMMA gdesc[UR28], gdesc[UR30], tmem[UR23], tmem[UR42], idesc[UR43], UPT ;  /* 0x00ff2a1e1c0075ea */ /* 0x0005e2000b800017 */
[----:B------:R-:W-:Y:S01]  /*1ca0*/  NOP ;  /* 0x0000000000007918 */ /* 0x000fe20000000000 */
.L_x_57:
[----:B------:R-:W-:Y:S01]  /*1cb0*/  ELECT P0, URZ, PT ;  /* 0x0000000000ff782f */ /* 0x000fe20003800000 */
[----:B--2---:R-:W-:Y:S01]  /*1cc0*/  UMOV UR4, UR12 ;  /* 0x0000000c00047c82 */ /* 0x004fe20008000000 */
[----:B------:R-:W-:Y:S02]  /*1cd0*/  UMOV UR5, URZ ;  /* 0x000000ff00057c82 */ /* 0x000fe40008000000 */
[----:B------:R-:W-:-:S13]  /*1ce0*/  ISETP.LT.U32.AND P0, PT, R68, 0x20, P0 ;  /* 0x000000204400780c */ /* 0x000fda0000701070 */
[----:B------:R-:W-:Y:S01]  /*1cf0*/  VOTEU.ANY UP0, P0 ;  /* 0x0000000000ff7886 */ /* 0x000fe20000000100 */
[----:B------:R-:W-:Y:S01]  /*1d00*/  VOTEU.ANY UP1, P0 ;  /* 0x0000000000ff7886 */ /* 0x000fe20000020100 */
[----:B------:R-:W-:-:S03]  /*1d10*/  ISETP.GE.U32.AND P0, PT, R12, 0x41, PT ;  /* 0x000000410c00780c */ /* 0x000fc60003f06070 */
[----:B------:R-:W-:Y:S02]  /*1d20*/  @UP0 UMOV UR4, UR4 ;  /* 0x0000000400040c82 */ /* 0x000fe40008000000 */
[----:B------:R2:W-:Y:S01]  /*1d30*/  @UP1 UTCBAR [UR4], URZ ;  /* 0x000000ff040013e9 */ /* 0x0005e200080000ff */
[----:B------:R-:W-:Y:S06]  /*1d40*/  BAR.SYNC.DEFER_BLOCKING 0x0 ;  /* 0x0000000000007b1d */ /* 0x000fec0000010000 */
[----:B------:R-:W3:Y:S02]  /*1d50*/  SYNCS.PHASECHK.TRANS64.TRYWAIT P1, [UR8+0xc010], RZ ;  /* 0x00c010ffff0075a7 */ /* 0x000ee40008021108 */
[----:B--23--:R-:W-:Y:S05]  /*1d60*/  @!P1 BRA `(.L_x_58) ;  /* 0x0000000c00609947 */ /* 0x00cfea0003800000 */
.L_x_71:
[----:B------:R-:W-:Y:S01]  /*1d70*/  UMOV UR4, URZ ;  /* 0x000000ff00047c82 */ /* 0x000fe20008000000 */
[----:B------:R-:W-:Y:S05]  /*1d80*/  @!P0 BRA `(.L_x_55) ;  /* 0x0000000400588947 */ /* 0x000fea0003800000 */
[----:B------:R-:W2:Y:S01]  /*1d90*/  LDCU UR29, c[0x0][0x3a0] ;  /* 0x00007400ff1d77ac */ /* 0x000ea20008000800 */
[----:B------:R-:W-:Y:S01]  /*1da0*/  UMOV UR9, 0x1 ;  /* 0x0000000100097882 */ /* 0x000fe20000000000 */
[----:B------:R-:W-:-:S05]  /*1db0*/  UMOV UR14, 0x40 ;  /* 0x00000040000e7882 */ /* 0x000fca0000000000 */
.L_x_62:
[----:B------:R-:W-:Y:S01]  /*1dc0*/  BAR.SYNC.DEFER_BLOCKING 0x0 ;  /* 0x0000000000007b1d */ /* 0x000fe20000010000 */
[----:B------:R-:W-:Y:S01]  /*1dd0*/  ULEA UR28, UR9, UR8, 0x3 ;  /* 0x00000008091c7291 */ /* 0x000fe2000f8e18ff */
[----:B------:R-:W-:Y:S01]  /*1de0*/  @!P3 IMAD.MOV.U32 R2, RZ, RZ, 0x6000 ;  /* 0x00006000ff02b424 */ /* 0x000fe200078e00ff */
[----:B------:R-:W-:Y:S01]  /*1df0*/  ELECT P1, URZ, PT ;  /* 0x0000000000ff782f */ /* 0x000fe20003820000 */
[----:B------:R-:W-:-:S03]  /*1e00*/  ULEA UR12, UR9, UR8, 0xe ;  /* 0x00000008090c7291 */ /* 0x000fc6000f8e70ff */
[----:B------:R-:W-:Y:S02]  /*1e10*/  ISETP.LT.U32.AND P1, PT, R68, 0x20, P1 ;  /* 0x000000204400780c */ /* 0x000fe40000f21070 */
[----:B------:R-:W-:Y:S01]  /*1e20*/  ELECT P0, URZ, PT ;  /* 0x0000000000ff782f */ /* 0x000fe20003800000 */
[----:B------:R-:W-:-:S03]  /*1e30*/  ULEA UR16, UR9, UR8, 0xd ;  /* 0x0000000809107291 */ /* 0x000fc6000f8e68ff */
[----:B------:R-:W-:Y:S01]  /*1e40*/  ISETP.LT.U32.AND P0, PT, R68, 0x20, P0 ;  /* 0x000000204400780c */ /* 0x000fe20000701070 */
[----:B------:R-:W-:Y:S01]  /*1e50*/  UMOV UR19, UR14 ;  /* 0x0000000e00137c82 */ /* 0x000fe20008000000 */
[----:B------:R-:W-:Y:S02]  /*1e60*/  UIADD3 UR16, UPT, UPT, UR16, 0x8000, URZ ;  /* 0x0000800010107890 */ /* 0x000fe4000fffe0ff */
[----:B------:R-:W-:-:S03]  /*1e70*/  USHF.L.U32 UR5, UR4, 0x1f, URZ ;  /* 0x0000001f04057899 */ /* 0x000fc600080006ff */
[----:B------:R-:W-:Y:S01]  /*1e80*/  VOTEU.ANY UP0, P1 ;  /* 0x0000000000ff7886 */ /* 0x000fe20000800100 */
[----:B------:R3:W-:Y:S01]  /*1e90*/  @!P3 SYNCS.ARRIVE.TRANS64 RZ, [UR28+0xc000], R2 ;  /* 0x00c00002ffffb9a7 */ /* 0x0007e2000800001c */
[----:B------:R4:W-:Y:S06]  /*1ea0*/  MEMBAR.ALL.CTA ;  /* 0x0000000000007992 */ /* 0x0009ec0000008000 */
[----:B----4-:R-:W4:Y:S01]  /*1eb0*/  FENCE.VIEW.ASYNC.S ;  /* 0x00000000000073c6 */ /* 0x010f220000000000 */
[----:B------:R-:W-:Y:S01]  /*1ec0*/  @UP0 UIADD3 UR13, UPT, UPT, UR28, 0xc000, URZ ;  /* 0x0000c0001c0d0890 */ /* 0x000fe2000fffe0ff */
[----:B----4-:R-:W-:Y:S01]  /*1ed0*/  VOTEU.ANY UP0, P1 ;  /* 0x0000000000ff7886 */ /* 0x010fe20000800100 */
[----:B------:R-:W-:Y:S01]  /*1ee0*/  VOTEU.ANY UP1, P0 ;  /* 0x0000000000ff7886 */ /* 0x000fe20000020100 */
[----:B---3--:R-:W-:-:S04]  /*1ef0*/  IMAD.U32 R2, RZ, RZ, UR5 ;  /* 0x00000005ff027e24 */ /* 0x008fc8000f8e00ff */
[----:B------:R-:W-:Y:S01]  /*1f00*/  @UP1 UIADD3 UR17, UPT, UPT, UR28, 0xc000, URZ ;  /* 0x0000c0001c111890 */ /* 0x000fe2000fffe0ff */
[----:B------:R-:W-:Y:S01]  /*1f10*/  VOTEU.ANY UP1, P0 ;  /* 0x0000000000ff7886 */ /* 0x000fe20000020100 */
[----:B------:R-:W-:Y:S06]  /*1f20*/  BAR.SYNC.DEFER_BLOCKING 0x0 ;  /* 0x0000000000007b1d */ /* 0x000fec0000010000 */
[----:B------:R3:W-:Y:S01]  /*1f30*/  @UP0 UTMALDG.2D [UR12], [UR24] ;  /* 0x0000000c180005b4 */ /* 0x0007e20008008000 */
[----:B------:R-:W-:Y:S01]  /*1f40*/  UISETP.NE.U32.AND UP0, UPT, UR22, URZ, UPT ;  /* 0x000000ff1600728c */ /* 0x000fe2000bf05070 */
[----:B------:R-:W-:Y:S06]  /*1f50*/  BAR.SYNC.DEFER_BLOCKING 0x0 ;  /* 0x0000000000007b1d */ /* 0x000fec0000010000 */
[----:B------:R3:W-:Y:S02]  /*1f60*/  @UP1 UTMALDG.2D [UR16], [UR26] ;  /* 0x000000101a0015b4 */ /* 0x0007e40008008000 */
[----:B------:R-:W-:Y:S06]  /*1f70*/  BAR.SYNC.DEFER_BLOCKING 0x0 ;  /* 0x0000000000007b1d */ /* 0x000fec0000010000 */
[----:B------:R-:W4:Y:S02]  /*1f80*/  SYNCS.PHASECHK.TRANS64.TRYWAIT P0, [UR28+0xc000], R2 ;  /* 0x00c00002ff0075a7 */ /* 0x000f24000800111c */
[----:B---34-:R-:W-:Y:S05]  /*1f90*/  @!P0 BRA `(.L_x_59) ;  /* 0x0000000800e08947 */ /* 0x018fea0003800000 */
.L_x_72:
        /* <DEDUP_REMOVED lines=11> */
[----:B------:R-:W-:Y:S02]  /*2050*/  UIADD3 UR6, UP0, UPT, UR16, 0x2, URZ ;  /* 0x0000000210067890 */ /* 0x000fe4000ff1e0ff */
[----:B------:R-:W-:Y:S02]  /*2060*/  UIADD3 UR32, UP1, UPT, UR30, 0x80, URZ ;  /* 0x000000801e207890 */ /* 0x000fe4000ff3e0ff */
[----:B------:R-:W-:Y:S02]  /*2070*/  UIADD3 UR34, UP2, UPT, UR16, 0x4, URZ ;  /* 0x0000000410227890 */ /* 0x000fe4000ff5e0ff */
[----:B------:R-:W-:Y:S02]  /*2080*/  UIADD3 UR36, UP3, UPT, UR30, 0x100, URZ ;  /* 0x000001001e247890 */ /* 0x000fe4000ff7e0ff */
[----:B------:R-:W-:-:S02]  /*2090*/  UIADD3.X UR7, UPT, UPT, UR17, URZ, URZ, UP0, !UPT ;  /* 0x000000ff11077290 */ /* 0x000fc400087fe4ff */
[----:B------:R-:W-:Y:S02]  /*20a0*/  UIADD3.X UR33, UPT, UPT, UR31, URZ, URZ, UP1, !UPT ;  /* 0x000000ff1f217290 */ /* 0x000fe40008ffe4ff */
[----:B------:R-:W-:Y:S02]  /*20b0*/  UIADD3.X UR35, UPT, UPT, UR17, URZ, URZ, UP2, !UPT ;  /* 0x000000ff11237290 */ /* 0x000fe400097fe4ff */
[----:B------:R-:W-:Y:S01]  /*20c0*/  UIADD3.X UR37, UPT, UPT, UR31, URZ, URZ, UP3, !UPT ;  /* 0x000000ff1f257290 */ /* 0x000fe20009ffe4ff */
        /* <DEDUP_REMOVED lines=8> */
[----:B------:R3:W-:Y:S01]  /*2150*/  UTCHMMA gdesc[UR10], gdesc[UR12], tmem[UR23], tmem[UR38], idesc[UR39], UPT ;  /* 0x00ff260c0a0075ea */ /* 0x0007e2000b800017 */
[----:B------:R-:W-:Y:S01]  /*2160*/  UMOV UR44, 0x0 ;  /* 0x00000000002c7882 */ /* 0x000fe20000000000 */
[----:B------:R-:W-:Y:S01]  /*2170*/  UMOV UR45, 0x8110490 ;  /* 0x08110490002d7882 */ /* 0x000fe20000000000 */
[----:B------:R3:W-:Y:S01]  /*2180*/  UTCHMMA gdesc[UR16], gdesc[UR30], tmem[UR23], tmem[UR40], idesc[UR41], UPT ;  /* 0x00ff281e100075ea */ /* 0x0007e2000b800017 */
[----:B------:R3:W-:Y:S01]  /*2190*/  UTCHMMA gdesc[UR6], gdesc[UR32], tmem[UR23], tmem[UR42], idesc[UR43], UPT ;  /* 0x00ff2a20060075ea */ /* 0x0007e2000b800017 */
[----:B------:R3:W-:Y:S01]  /*21a0*/  UTCHMMA gdesc[UR34], gdesc[UR36], tmem[UR23], tmem[UR44], idesc[UR45], UPT ;  /* 0x00ff2c24220075ea */ /* 0x0007e2000b800017 */
[----:B------:R-:W-:Y:S01]  /*21b0*/  NOP ;  /* 0x0000000000007918 */ /* 0x000fe20000000000 */
.L_x_60:
[----:B------:R-:W-:Y:S01]  /*21c0*/  ELECT P0, URZ, PT ;  /* 0x0000000000ff782f */ /* 0x000fe20003800000 */
[----:B---3--:R-:W-:-:S03]  /*21d0*/  UIADD3 UR6, UPT, UPT, UR28, 0xc010, URZ ;  /* 0x0000c0101c067890 */ /* 0x008fc6000fffe0ff */
[----:B------:R-:W-:Y:S01]  /*21e0*/  ISETP.LT.U32.AND P0, PT, R68, 0x20, P0 ;  /* 0x000000204400780c */ /* 0x000fe20000701070 */
[----:B------:R-:W-:-:S12]  /*21f0*/  UMOV UR7, URZ ;  /* 0x000000ff00077c82 */ /* 0x000fd80008000000 */
[----:B------:R-:W-:Y:S01]  /*2200*/  VOTEU.ANY UP0, P0 ;  /* 0x0000000000ff7886 */ /* 0x000fe20000000100 */
[----:B------:R-:W-:-:S04]  /*2210*/  VOTEU.ANY UP1, P0 ;  /* 0x0000000000ff7886 */ /* 0x000fc80000020100 */
[----:B------:R-:W-:Y:S02]  /*2220*/  @UP0 UMOV UR6, UR6 ;  /* 0x0000000600060c82 */ /* 0x000fe40008000000 */
[----:B------:R3:W-:Y:S01]  /*2230*/  @UP1 UTCBAR [UR6], URZ ;  /* 0x000000ff060013e9 */ /* 0x0007e200080000ff */
[----:B------:R-:W-:Y:S06]  /*2240*/  BAR.SYNC.DEFER_BLOCKING 0x0 ;  /* 0x0000000000007b1d */ /* 0x000fec0000010000 */
[----:B------:R-:W4:Y:S02]  /*2250*/  SYNCS.PHASECHK.TRANS64.TRYWAIT P0, [UR28+0xc010], R2 ;  /* 0x00c01002ff0075a7 */ /* 0x000f24000800111c */
[----:B---34-:R-:W-:Y:S05]  /*2260*/  @!P0 BRA `(.L_x_61) ;  /* 0x0000000800388947 */ /* 0x018fea0003800000 */
.L_x_73:
[----:B------:R-:W-:Y:S02]  /*2270*/  UIADD3 UR9, UPT, UPT, UR9, 0x1, URZ ;  /* 0x0000000109097890 */ /* 0x000fe4000fffe0ff */
[----:B------:R-:W-:Y:S02]  /*2280*/  UIADD3 UR14, UPT, UPT, UR14, 0x40, URZ ;  /* 0x000000400e0e7890 */ /* 0x000fe4000fffe0ff */
[----:B------:R-:W-:-:S04]  /*2290*/  UISETP.NE.U32.AND UP0, UPT, UR9, 0x2, UPT ;  /* 0x000000020900788c */ /* 0x000fc8000bf05070 */
[----:B------:R-:W-:Y:S02]  /*22a0*/  USEL UR5, URZ, 0x1, UP0 ;  /* 0x00000001ff057887 */ /* 0x000fe40008000000 */
[----:B------:R-:W-:Y:S02]  /*22b0*/  USEL UR9, UR9, URZ, UP0 ;  /* 0x000000ff09097287 */ /* 0x000fe40008000000 */
[----:B--2---:R-:W-:Y:S02]  /*22c0*/  UISETP.GE.AND UP0, UPT, UR14, UR29, UPT ;  /* 0x0000001d0e00728c */ /* 0x004fe4000bf06270 */
[----:B------:R-:W-:-:S07]  /*22d0*/  ULOP3.LUT UR4, UR4, UR5, URZ, 0x3c, !UPT ;  /* 0x0000000504047292 */ /* 0x000fce000f8e3cff */
[----:B------:R-:W-:Y:S05]  /*22e0*/  BRA.U !UP0, `(.L_x_62) ;  /* 0xfffffff908b47547 */ /* 0x000fea000b83ffff */
.L_x_55:
[----:B----4-:R-:W-:Y:S06]  /*22f0*/  BAR.SYNC.DEFER_BLOCKING 0x0 ;  /* 0x0000000000007b1d */ /* 0x010fec0000010000 */
[----:B------:R-:W-:Y:S04]  /*2300*/  BSSY.RECONVERGENT B4, `(.L_x_63) ;  /* 0x0000004000047945 */ /* 0x000fe80003800200 */
[----:B------:R-:W-:Y:S05]  /*2310*/  @P3 BRA `(.L_x_64) ;  /* 0x0000000000083947 */ /* 0x000fea0003800000 */
[----:B------:R-:W2:Y:S02]  /*2320*/  SYNCS.CCTL.IV [UR8+0xc000] ;  /* 0x00c00000ff0079b1 */ /* 0x000ea40008000008 */
[----:B--2---:R-:W2:Y:S02]  /*2330*/  SYNCS.CCTL.IV [UR8+0xc010] ;  /* 0x00c01000ff0079b1 */ /* 0x004ea40008000008 */
.L_x_64:
[----:B------:R-:W-:Y:S05]  /*2340*/  BSYNC.RECONVERGENT B4 ;  /* 0x0000000000047941 */ /* 0x000fea0003800200 */
.L_x_63:
[----:B--2---:R-:W-:Y:S06]  /*2350*/  BAR.SYNC.DEFER_BLOCKING 0x0 ;  /* 0x0000000000007b1d */ /* 0x004fec0000010000 */
[----:B------:R-:W-:Y:S04]  /*2360*/  BSSY.RECONVERGENT B4, `(.L_x_65) ;  /* 0x0000004000047945 */ /* 0x000fe80003800200 */
[----:B------:R-:W-:Y:S05]  /*2370*/  @P3 BRA `(.L_x_66) ;  /* 0x0000000000083947 */ /* 0x000fea0003800000 */
[----:B------:R-:W2:Y:S02]  /*2380*/  SYNCS.CCTL.IV [UR8+0xc008] ;  /* 0x00c00800ff0079b1 */ /* 0x000ea40008000008 */
[----:B--2---:R-:W2:Y:S02]  /*2390*/  SYNCS.CCTL.IV [UR8+0xc018] ;  /* 0x00c01800ff0079b1 */ /* 0x004ea40008000008 */
.L_x_66:
[----:B------:R-:W-:Y:S05]  /*23a0*/  BSYNC.RECONVERGENT B4 ;  /* 0x0000000000047941 */ /* 0x000fea0003800200 */
.L_x_65:
[----:B------:R-:W-:Y:S01]  /*23b0*/  USHF.L.U32 UR22, UR22, 0x15, URZ ;  /* 0x0000001516167899 */ /* 0x000fe200080006ff */
[C---:B------:R-:W-:Y:S01]  /*23c0*/  IMAD.SHL.U32 R2, R0.reuse, 0x80, RZ ;  /* 0x0000008000027824 */ /* 0x040fe200078e00ff */
[----:B------:R-:W-:Y:S01]  /*23d0*/  ELECT P0, URZ, PT ;  /* 0x0000000000ff782f */ /* 0x000fe20003800000 */
[----:B-----5:R-:W-:Y:S01]  /*23e0*/  IMAD.SHL.U32 R3, R0, 0x10, RZ ;  /* 0x0000001000037824 */ /* 0x020fe200078e00ff */
[----:B------:R-:W-:Y:S02]  /*23f0*/  ULOP3.LUT UR22, UR22, 0x600000, URZ, 0xc0, !UPT ;  /* 0x0060000016167892 */ /* 0x000fe4000f8ec0ff */
[----:B------:R-:W-:Y:S01]  /*2400*/  LOP3.LUT R0, R2, 0x3f80, RZ, 0xc0, !PT ;  /* 0x00003f8002007812 */ /* 0x000fe200078ec0ff */
[----:B------:R-:W-:Y:S01]  /*2410*/  UMOV UR9, UR18 ;  /* 0x0000001200097c82 */ /* 0x000fe20008000000 */
[----:B------:R-:W-:Y:S01]  /*2420*/  UIADD3 UR22, UPT, UPT, UR23, UR22, URZ ;  /* 0x0000001617167290 */ /* 0x000fe2000fffe0ff */
[----:B------:R-:W-:Y:S01]  /*2430*/  ISETP.LT.U32.AND P0, PT, R68, 0x20, P0 ;  /* 0x000000204400780c */ /* 0x000fe20000701070 */
[----:B------:R-:W-:Y:S01]  /*2440*/  UMOV UR10, UR15 ;  /* 0x0000000f000a7c82 */ /* 0x000fe20008000000 */
[----:B------:R-:W-:-:S04]  /*2450*/  LOP3.LUT R0, R0, 0x70, R3, 0xf8, !PT ;  /* 0x0000007000007812 */ /* 0x000fc800078ef803 */
[C---:B------:R-:W-:Y:S02]  /*2460*/  LOP3.LUT R2, R0.reuse, 0x10, RZ, 0x3c, !PT ;  /* 0x0000001000027812 */ /* 0x040fe400078e3cff */
[----:B------:R-:W3:Y:S01]  /*2470*/  LDTM.x64 R4, tmem[UR22] ;  /* 0x00000016000479ee */ /* 0x000ee20008340000 */
[----:B------:R-:W-:Y:S01]  /*2480*/  LOP3.LUT R3, R0, 0x20, RZ, 0x3c, !PT ;  /* 0x0000002000037812 */ /* 0x000fe200078e3cff */
[----:B------:R-:W-:-:S03]  /*2490*/  NOP ;  /* 0x0000000000007918 */ /* 0x000fc60000000000 */
[----:B---3--:R-:W-:Y:S01]  /*24a0*/  VOTEU.ANY UP1, P0 ;  /* 0x0000000000ff7886 */ /* 0x008fe20000020100 */
[----:B------:R-:W-:Y:S01]  /*24b0*/  VOTEU.ANY UP0, P0 ;  /* 0x0000000000ff7886 */ /* 0x000fe20000000100 */
[----:B------:R-:W-:Y:S02]  /*24c0*/  F2FP.BF16.F32.PACK_AB R4, R5, R4 ;  /* 0x000000040504723e */ /* 0x000fe400000010ff */
[----:B------:R-:W-:Y:S02]  /*24d0*/  F2FP.BF16.F32.PACK_AB R5, R7, R6 ;  /* 0x000000060705723e */ /* 0x000fe400000010ff */
[----:B------:R-:W-:Y:S02]  /*24e0*/  F2FP.BF16.F32.PACK_AB R12, R13, R12 ;  /* 0x0000000c0d0c723e */ /* 0x000fe400000010ff */
[----:B------:R-:W-:Y:S02]  /*24f0*/  F2FP.BF16.F32.PACK_AB R6, R9, R8 ;  /* 0x000000080906723e */ /* 0x000fe400000010ff */
[----:B------:R-:W-:-:S02]  /*2500*/  F2FP.BF16.F32.PACK_AB R7, R11, R10 ;  /* 0x0000000a0b07723e */ /* 0x000fc400000010ff */
[----:B------:R-:W-:Y:S02]  /*2510*/  F2FP.BF16.F32.PACK_AB R13, R15, R14 ;  /* 0x0000000e0f0d723e */ /* 0x000fe400000010ff */
[----:B------:R-:W-:Y:S01]  /*2520*/  F2FP.BF16.F32.PACK_AB R20, R21, R20 ;  /* 0x000000141514723e */ /* 0x000fe200000010ff */
[----:B--2---:R2:W-:Y:S01]  /*2530*/  STS.128 [R0+UR8], R4 ;  /* 0x0000000400007988 */ /* 0x0045e20008000c08 */
[----:B------:R-:W-:Y:S02]  /*2540*/  F2FP.BF16.F32.PACK_AB R14, R17, R16 ;  /* 0x00000010110e723e */ /* 0x000fe400000010ff */
[----:B------:R-:W-:Y:S02]  /*2550*/  F2FP.BF16.F32.PACK_AB R15, R19, R18 ;  /* 0x00000012130f723e */ /* 0x000fe400000010ff */
[----:B------:R-:W-:Y:S02]  /*2560*/  F2FP.BF16.F32.PACK_AB R21, R23, R22 ;  /* 0x000000161715723e */ /* 0x000fe400000010ff */
[----:B------:R-:W-:Y:S01]  /*2570*/  F2FP.BF16.F32.PACK_AB R28, R29, R28 ;  /* 0x0000001c1d1c723e */ /* 0x000fe200000010ff */
[----:B------:R2:W-:Y:S01]  /*2580*/  STS.128 [R2+UR8], R12 ;  /* 0x0000000c02007988 */ /* 0x0005e20008000c08 */
[----:B------:R-:W-:-:S02]  /*2590*/  F2FP.BF16.F32.PACK_AB R22, R25, R24 ;  /* 0x000000181916723e */ /* 0x000fc400000010ff */
[----:B------:R-:W-:Y:S02]  /*25a0*/  F2FP.BF16.F32.PACK_AB R23, R27, R26 ;  /* 0x0000001a1b17723e */ /* 0x000fe400000010ff */
[----:B------:R-:W-:Y:S02]  /*25b0*/  F2FP.BF16.F32.PACK_AB R29, R31, R30 ;  /* 0x0000001e1f1d723e */ /* 0x000fe400000010ff */
[----:B------:R-:W-:Y:S01]  /*25c0*/  F2FP.BF16.F32.PACK_AB R36, R37, R36 ;  /* 0x000000242524723e */ /* 0x000fe200000010ff */
[----:B------:R2:W-:Y:S01]  /*25d0*/  STS.128 [R3+UR8], R20 ;  /* 0x0000001403007988 */ /* 0x0005e20008000c08 */
[----:B------:R-:W-:Y:S02]  /*25e0*/  F2FP.BF16.F32.PACK_AB R30, R33, R32 ;  /* 0x00000020211e723e */ /* 0x000fe400000010ff */
[----:B------:R-:W-:Y:S02]  /*25f0*/  F2FP.BF16.F32.PACK_AB R31, R35, R34 ;  /* 0x00000022231f723e */ /* 0x000fe400000010ff */
[----:B------:R-:W-:-:S02]  /*2600*/  F2FP.BF16.F32.PACK_AB R37, R39, R38 ;  /* 0x000000262725723e */ /* 0x000fc400000010ff */
[----:B------:R-:W-:Y:S02]  /*2610*/  F2FP.BF16.F32.PACK_AB R44, R45, R44 ;  /* 0x0000002c2d2c723e */ /* 0x000fe400000010ff */
[----:B------:R-:W-:Y:S02]  /*2620*/  LOP3.LUT R8, R0, 0x30, RZ, 0x3c, !PT ;  /* 0x0000003000087812 */ /* 0x000fe400078e3cff */
[----:B------:R-:W-:Y:S02]  /*2630*/  F2FP.BF16.F32.PACK_AB R38, R41, R40 ;  /* 0x000000282926723e */ /* 0x000fe400000010ff */
[----:B------:R-:W-:Y:S01]  /*2640*/  F2FP.BF16.F32.PACK_AB R39, R43, R42 ;  /* 0x0000002a2b27723e */ /* 0x000fe200000010ff */
[----:B------:R2:W-:Y:S01]  /*2650*/  STS.128 [R8+UR8], R28 ;  /* 0x0000001c08007988 */ /* 0x0005e20008000c08 */
[----:B------:R-:W-:Y:S02]  /*2660*/  F2FP.BF16.F32.PACK_AB R45, R47, R46 ;  /* 0x0000002e2f2d723e */ /* 0x000fe400000010ff */
[----:B------:R-:W-:-:S02]  /*2670*/  F2FP.BF16.F32.PACK_AB R52, R53, R52 ;  /* 0x000000343534723e */ /* 0x000fc400000010ff */
[C---:B------:R-:W-:Y:S02]  /*2680*/  LOP3.LUT R9, R0.reuse, 0x40, RZ, 0x3c, !PT ;  /* 0x0000004000097812 */ /* 0x040fe400078e3cff */
[----:B------:R-:W-:Y:S02]  /*2690*/  F2FP.BF16.F32.PACK_AB R46, R49, R48 ;  /* 0x00000030312e723e */ /* 0x000fe400000010ff */
[----:B------:R-:W-:Y:S01]  /*26a0*/  F2FP.BF16.F32.PACK_AB R47, R51, R50 ;  /* 0x00000032332f723e */ /* 0x000fe200000010ff */
[----:B------:R2:W-:Y:S01]  /*26b0*/  STS.128 [R9+UR8], R36 ;  /* 0x0000002409007988 */ /* 0x0005e20008000c08 */
[----:B------:R-:W-:Y:S02]  /*26c0*/  F2FP.BF16.F32.PACK_AB R53, R55, R54 ;  /* 0x000000363735723e */ /* 0x000fe400000010ff */
[----:B------:R-:W-:Y:S02]  /*26d0*/  F2FP.BF16.F32.PACK_AB R60, R61, R60 ;  /* 0x0000003c3d3c723e */ /* 0x000fe400000010ff */
[----:B------:R-:W-:-:S02]  /*26e0*/  LOP3.LUT R10, R0, 0x50, RZ, 0x3c, !PT ;  /* 0x00000050000a7812 */ /* 0x000fc400078e3cff */
[----:B------:R-:W-:Y:S02]  /*26f0*/  F2FP.BF16.F32.PACK_AB R54, R57, R56 ;  /* 0x000000383936723e */ /* 0x000fe400000010ff */
[----:B------:R-:W-:Y:S01]  /*2700*/  F2FP.BF16.F32.PACK_AB R55, R59, R58 ;  /* 0x0000003a3b37723e */ /* 0x000fe200000010ff */
[----:B------:R2:W-:Y:S01]  /*2710*/  STS.128 [R10+UR8], R44 ;  /* 0x0000002c0a007988 */ /* 0x0005e20008000c08 */
[----:B------:R-:W-:Y:S02]  /*2720*/  F2FP.BF16.F32.PACK_AB R61, R63, R62 ;  /* 0x0000003e3f3d723e */ /* 0x000fe400000010ff */
[C---:B------:R-:W-:Y:S02]  /*2730*/  LOP3.LUT R11, R0.reuse, 0x60, RZ, 0x3c, !PT ;  /* 0x00000060000b7812 */ /* 0x040fe400078e3cff */
[----:B------:R-:W-:Y:S02]  /*2740*/  F2FP.BF16.F32.PACK_AB R62, R65, R64 ;  /* 0x00000040413e723e */ /* 0x000fe400000010ff */
[----:B------:R-:W-:Y:S01]  /*2750*/  F2FP.BF16.F32.PACK_AB R63, R67, R66 ;  /* 0x00000042433f723e */ /* 0x000fe200000010ff */
[----:B------:R2:W-:Y:S01]  /*2760*/  STS.128 [R11+UR8], R52 ;  /* 0x000000340b007988 */ /* 0x0005e20008000c08 */
[----:B------:R-:W-:-:S05]  /*2770*/  LOP3.LUT R16, R0, 0x70, RZ, 0x3c, !PT ;  /* 0x0000007000107812 */ /* 0x000fca00078e3cff */
[----:B------:R2:W-:Y:S01]  /*2780*/  STS.128 [R16+UR8], R60 ;  /* 0x0000003c10007988 */ /* 0x0005e20008000c08 */
[----:B------:R3:W-:Y:S06]  /*2790*/  MEMBAR.ALL.CTA ;  /* 0x0000000000007992 */ /* 0x0007ec0000008000 */
[----:B---3--:R-:W3:Y:S02]  /*27a0*/  FENCE.VIEW.ASYNC.S ;  /* 0x00000000000073c6 */ /* 0x008ee40000000000 */
[----:B---3--:R-:W-:Y:S06]  /*27b0*/  BAR.SYNC.DEFER_BLOCKING 0x0 ;  /* 0x0000000000007b1d */ /* 0x008fec0000010000 */
[----:B------:R2:W-:Y:S01]  /*27c0*/  @UP1 UTMASTG.2D [UR8], [UR20] ;  /* 0x00000008140013b5 */ /* 0x0005e20008008000 */
[----:B------:R0:W-:Y:S01]  /*27d0*/  UTMACMDFLUSH ;  /* 0x00000000000079b7 */ /* 0x0001e20000000000 */
[----:B------:R-:W-:-:S04]  /*27e0*/  DEPBAR.LE SB0, 0x0 ;  /* 0x000080000000791a */ /* 0x000fc80000000000 */
[----:B------:R-:W-:Y:S08]  /*27f0*/  BAR.SYNC.DEFER_BLOCKING 0x0 ;  /* 0x0000000000007b1d */ /* 0x000ff00000010000 */
[----:B------:R-:W-:Y:S06]  /*2800*/  BAR.SYNC.DEFER_BLOCKING 0x0 ;  /* 0x0000000000007b1d */ /* 0x000fec0000010000 */
[----:B--2---:R-:W-:Y:S05]  /*2810*/  @P2 BRA `(.L_x_67) ;  /* 0x0000000000a02947 */ /* 0x004fea0003800000 */
[----:B------:R-:W2:Y:S01]  /*2820*/  S2UR UR5, SR_CgaCtaId ;  /* 0x00000000000579c3 */ /* 0x000ea20000008800 */
[----:B------:R-:W-:Y:S01]  /*2830*/  NOP ;  /* 0x0000000000007918 */ /* 0x000fe20000000000 */
[----:B------:R-:W-:Y:S01]  /*2840*/  UMOV UR4, 0x50 ;  /* 0x0000005000047882 */ /* 0x000fe20000000000 */
[----:B------:R-:W-:Y:S02]  /*2850*/  IMAD.U32 R0, RZ, RZ, UR23 ;  /* 0x00000017ff007e24 */ /* 0x000fe4000f8e00ff */
[----:B------:R-:W-:Y:S02]  /*2860*/  IMAD.MOV.U32 R3, RZ, RZ, 0x3 ;  /* 0x00000003ff037424 */ /* 0x000fe400078e00ff */
[----:B------:R-:W-:Y:S01]  /*2870*/  IMAD.MOV.U32 R7, RZ, RZ, 0x1 ;  /* 0x00000001ff077424 */ /* 0x000fe200078e00ff */
[----:B------:R-:W-:-:S04]  /*2880*/  LOP3.LUT R0, R0, 0xffff, RZ, 0xc0, !PT ;  /* 0x0000ffff00007812 */ /* 0x000fc800078ec0ff */
[----:B------:R-:W-:-:S05]  /*2890*/  SHF.R.U32.HI R0, RZ, 0x5, R0 ;  /* 0x00000005ff007819 */ /* 0x000fca0000011600 */
[----:B------:R-:W-:Y:S01]  /*28a0*/  VIADD R2, R0, 0x10 ;  /* 0x0000001000027836 */ /* 0x000fe20000000000 */
[----:B------:R-:W-:Y:S01]  /*28b0*/  SHF.L.U32 R0, R3, R0, RZ ;  /* 0x0000000003007219 */ /* 0x000fe200000006ff */
[----:B--2---:R-:W-:-:S03]  /*28c0*/  ULEA UR6, UR5, UR4, 0x18 ;  /* 0x0000000405067291 */ /* 0x004fc6000f8ec0ff */
[----:B------:R-:W-:-:S04]  /*28d0*/  SHF.L.U32 R3, R7, R2, RZ ;  /* 0x0000000207037219 */ /* 0x000fc800000006ff */
[----:B------:R-:W-:Y:S02]  /*28e0*/  LOP3.LUT R0, R3, R0, RZ, 0xfc, !PT ;  /* 0x0000000003007212 */ /* 0x000fe400078efcff */
[----:B------:R-:W2:Y:S02]  /*28f0*/  LDS R5, [UR6] ;  /* 0x00000006ff057984 */ /* 0x000ea40008000800 */
[C---:B------:R-:W-:Y:S02]  /*2900*/  LOP3.LUT R2, R0.reuse, 0xffff, RZ, 0xc0, !PT ;  /* 0x0000ffff00027812 */ /* 0x040fe400078ec0ff */
[----:B--2---:R-:W-:-:S04]  /*2910*/  LOP3.LUT R3, R0, 0xffff, R5, 0x80, !PT ;  /* 0x0000ffff00037812 */ /* 0x004fc800078e8005 */
[----:B------:R-:W-:-:S13]  /*2920*/  ISETP.NE.AND P0, PT, R3, R2, PT ;  /* 0x000000020300720c */ /* 0x000fda0003f05270 */
[----:B------:R-:W-:Y:S05]  /*2930*/  @P0 BRA `(.L_x_68) ;  /* 0x0000000000500947 */ /* 0x000fea0003800000 */
[----:B------:R-:W-:Y:S02]  /*2940*/  SHF.R.U32.HI R5, RZ, 0x10, R5 ;  /* 0x00000010ff057819 */ /* 0x000fe40000011605 */
[----:B------:R-:W-:-:S04]  /*2950*/  SHF.R.U32.HI R2, RZ, 0x10, R0 ;  /* 0x00000010ff027819 */ /* 0x000fc80000011600 */
[----:B------:R-:W-:-:S04]  /*2960*/  LOP3.LUT R5, R5, R2, RZ, 0xc0, !PT ;  /* 0x0000000205057212 */ /* 0x000fc800078ec0ff */
[----:B------:R-:W-:-:S13]  /*2970*/  ISETP.NE.AND P0, PT, R5, R2, PT ;  /* 0x000000020500720c */ /* 0x000fda0003f05270 */
[----:B------:R-:W-:Y:S05]  /*2980*/  @P0 BRA `(.L_x_69) ;  /* 0x0000000000300947 */ /* 0x000fea0003800000 */
[----:B------:R-:W-:Y:S01]  /*2990*/  R2UR UR4, R0 ;  /* 0x00000000000472ca */ /* 0x000fe200000e0000 */
[----:B------:R-:W-:Y:S01]  /*29a0*/  VOTEU.ANY UR5, UPT, PT ;  /* 0x0000000000057886 */ /* 0x000fe200038e0100 */
[----:B------:R-:W2:Y:S01]  /*29b0*/  S2R R0, SR_LANEID ;  /* 0x0000000000007919 */ /* 0x000ea20000000000 */
[----:B------:R-:W-:-:S10]  /*29c0*/  UFLO.U32 UR5, UR5 ;  /* 0x00000005000572bd */ /* 0x000fd400080e0000 */
[----:B------:R-:W-:-:S06]  /*29d0*/  ULOP3.LUT UR4, URZ, UR4, URZ, 0x33, !UPT ;  /* 0x00000004ff047292 */ /* 0x000fcc000f8e33ff */
[----:B------:R-:W-:-:S04]  /*29e0*/  IMAD.U32 R2, RZ, RZ, UR4 ;  /* 0x00000004ff027e24 */ /* 0x000fc8000f8e00ff */
[----:B------:R-:W3:Y:S02]  /*29f0*/  REDUX UR7, R2 ;  /* 0x00000000020773c4 */ /* 0x000ee40000000000 */
[----:B------:R4:W-:Y:S01]  /*2a00*/  UTCATOMSWS.AND URZ, UR4 ;  /* 0x0000000400ff79e3 */ /* 0x0009e20008000000 */
[----:B--2---:R-:W-:Y:S01]  /*2a10*/  ISETP.EQ.U32.AND P0, PT, R0, UR5, PT ;  /* 0x0000000500007c0c */ /* 0x004fe2000bf02070 */
[----:B---3--:R-:W-:-:S12]  /*2a20*/  IMAD.U32 R0, RZ, RZ, UR7 ;  /* 0x00000007ff007e24 */ /* 0x008fd8000f8e00ff */
[----:B------:R4:W-:Y:S01]  /*2a30*/  @P0 ATOMS.AND RZ, [UR6], R0 ;  /* 0x00000000ffff098c */ /* 0x0009e2000a800006 */
[----:B------:R-:W-:Y:S05]  /*2a40*/  BRA `(.L_x_67) ;  /* 0x0000000000147947 */ /* 0x000fea0003800000 */
.L_x_69:
[----:B------:R-:W-:-:S07]  /*2a50*/  MOV R2, 0x2a70 ;  /* 0x00002a7000027802 */ /* 0x000fce0000000f00 */
[----:B-1----:R-:W-:Y:S05]  /*2a60*/  CALL.REL.NOINC `($__internal_0_$__cuda_sm10x_tcgen05_guardrail_trap_col_being_dealloced_not_returned_by_alloc) ;  /* 0x0000000000447944 */ /* 0x002fea0003c00000 */
[----:B------:R-:W-:Y:S05]  /*2a70*/  BRA `(.L_x_67) ;  /* 0x0000000000087947 */ /* 0x000fea0003800000 */
.L_x_68:
[----:B------:R-:W-:-:S07]  /*2a80*/  MOV R2, 0x2aa0 ;  /* 0x00002aa000027802 */ /* 0x000fce0000000f00 */
[----:B-1----:R-:W-:Y:S05]  /*2a90*/  CALL.REL.NOINC `($__internal_2_$__cuda_sm10x_tcgen05_guardrail_trap_unallocated_columns_being_dealloced) ;  /* 0x0000000000507944 */ /* 0x002fea0003c00000 */
.L_x_67:
[----:B------:R-:W-:Y:S01]  /*2aa0*/  NOP ;  /* 0x0000000000007918 */ /* 0x000fe20000000000 */
[----:B----4-:R-:W-:Y:S05]  /*2ab0*/  EXIT ;  /* 0x000000000000794d */ /* 0x010fea0003800000 */
.L_x_56:
[----:B------:R-:W2:Y:S02]  /*2ac0*/  SYNCS.PHASECHK.TRANS64.TRYWAIT P0, [UR8+0xc000], RZ ;  /* 0x00c000ffff0075a7 */ /* 0x000ea40008001108 */
[----:B--2---:R-:W-:Y:S05]  /*2ad0*/  @!P0 BRA `(.L_x_56) ;  /* 0xfffffffc00f88947 */ /* 0x004fea000383ffff */
[----:B------:R-:W-:Y:S05]  /*2ae0*/  BRA `(.L_x_70) ;  /* 0xffffffec00f87947 */ /* 0x000fea000383ffff */
.L_x_58:
[----:B------:R-:W2:Y:S02]  /*2af0*/  SYNCS.PHASECHK.TRANS64.TRYWAIT P1, [UR8+0xc010], RZ ;  /* 0x00c010ffff0075a7 */ /* 0x000ea40008021108 */
[----:B--2---:R-:W-:Y:S05]  /*2b00*/  @!P1 BRA `(.L_x_58) ;  /* 0xfffffffc00f89947 */ /* 0x004fea000383ffff */
[----:B------:R-:W-:Y:S05]  /*2b10*/  BRA `(.L_x_71) ;  /* 0xfffffff000947947 */ /* 0x000fea000383ffff */
.L_x_59:
[----:B------:R-:W3:Y:S02]  /*2b20*/  SYNCS.PHASECHK.TRANS64.TRYWAIT P0, [UR28+0xc000], R2 ;  /* 0x00c00002ff0075a7 */ /* 0x000ee4000800111c */
[----:B---3--:R-:W-:Y:S05]  /*2b30*/  @!P0 BRA `(.L_x_59) ;  /* 0xfffffffc00f88947 */ /* 0x008fea000383ffff */
[----:B------:R-:W-:Y:S05]  /*2b40*/  BRA `(.L_x_72) ;  /* 0xfffffff400147947 */ /* 0x000fea000383ffff */
.L_x_61:
[----:B------:R-:W3:Y:S02]  /*2b50*/  SYNCS.PHASECHK.TRANS64.TRYWAIT P0, [UR28+0xc010], R2 ;  /* 0x00c01002ff0075a7 */ /* 0x000ee4000800111c */
[----:B---3--:R-:W-:Y:S05]  /*2b60*/  @!P0 BRA `(.L_x_61) ;  /* 0xfffffffc00f88947 */ /* 0x008fea000383ffff */
[----:B------:R-:W-:Y:S05]  /*2b70*/  BRA `(.L_x_73) ;  /* 0xfffffff400bc7947 */ /* 0x000fea000383ffff */
        .weak           $__internal_0_$__cuda_sm10x_tcgen05_guardrail_trap_col_being_dealloced_not_returned_by_alloc
        .type           $__internal_0_$__cuda_sm10x_tcgen05_guardrail_trap_col_being_dealloced_not_returned_by_alloc,@function
        .size           $__internal_0_$__cuda_sm10x_tcgen05_guardrail_trap_col_being_dealloced_not_returned_by_alloc,($__internal_1_$__cuda_sm10x_tcgen05_guardrail_trap_phase_invalid_during_alloc - $__internal_0_$__cuda_sm10x_tcgen05_guardrail_trap_col_being_dealloced_not_returned_by_alloc)
$__internal_0_$__cuda_sm10x_tcgen05_guardrail_trap_col_being_dealloced_not_returned_by_alloc:
[----:B------:R-:W-:Y:S05]  /*2b80*/  BPT.TRAP 0x1 ;  /* 0x000000040000795c */ /* 0x000fea0000300000 */
[----:B------:R-:W-:-:S04]  /*2b90*/  IMAD.MOV.U32 R3, RZ, RZ, 0x0 ;  /* 0x00000000ff037424 */ /* 0x000fc800078e00ff */
[----:B------:R-:W-:Y:S05]  /*2ba0*/  RET.REL.NODEC R2 `(gluon_tcgen05) ;  /* 0xffffffd402147950 */ /* 0x000fea0003c3ffff */
        .weak           $__internal_1_$__cuda_sm10x_tcgen05_guardrail_trap_phase_invalid_during_alloc
        .type           $__internal_1_$__cuda_sm10x_tcgen05_guardrail_trap_phase_invalid_during_alloc,@function
        .size           $__internal_1_$__cuda_sm10x_tcgen05_guardrail_trap_phase_invalid_during_alloc,($__internal_2_$__cuda_sm10x_tcgen05_guardrail_trap_unallocated_columns_being_dealloced - $__internal_1_$__cuda_sm10x_tcgen05_guardrail_trap_phase_invalid_during_alloc)
$__internal_1_$__cuda_sm10x_tcgen05_guardrail_trap_phase_invalid_during_alloc:
[----:B------:R-:W-:Y:S05]  /*2bb0*/  BPT.TRAP 0x1 ;  /* 0x000000040000795c */ /* 0x000fea0000300000 */
[----:B------:R-:W-:-:S04]  /*2bc0*/  IMAD.MOV.U32 R3, RZ, RZ, 0x0 ;  /* 0x00000000ff037424 */ /* 0x000fc800078e00ff */
[----:B------:R-:W-:Y:S05]  /*2bd0*/  RET.REL.NODEC R2 `(gluon_tcgen05) ;  /* 0xffffffd402087950 */ /* 0x000fea0003c3ffff */
        .weak           $__internal_2_$__cuda_sm10x_tcgen05_guardrail_trap_unallocated_columns_being_dealloced
        .type           $__internal_2_$__cuda_sm10x_tcgen05_guardrail_trap_unallocated_columns_being_dealloced,@function
        .size           $__internal_2_$__cuda_sm10x_tcgen05_guardrail_trap_unallocated_columns_being_dealloced,(.L_x_77 - $__internal_2_$__cuda_sm10x_tcgen05_guardrail_trap_unallocated_columns_being_dealloced)
$__internal_2_$__cuda_sm10x_tcgen05_guardrail_trap_unallocated_columns_being_dealloced:
[----:B------:R-:W-:Y:S05]  /*2be0*/  BPT.TRAP 0x1 ;  /* 0x000000040000795c */ /* 0x000fea0000300000 */
[----:B------:R-:W-:-:S04]  /*2bf0*/  IMAD.MOV.U32 R3, RZ, RZ, 0x0 ;  /* 0x00000000ff037424 */ /* 0x000fc800078e00ff */
[----:B------:R-:W-:Y:S05]  /*2c00*/  RET.REL.NODEC R2 `(gluon_tcgen05) ;  /* 0xffffffd002fc7950 */ /* 0x000fea0003c3ffff */
.L_x_74:
[----:B------:R-:W-:-:S00]  /*2c10*/  BRA `(.L_x_74) ;  /* 0xfffffffc00fc7947 */ /* 0x000fc0000383ffff */
[----:B------:R-:W-:-:S00]  /*2c20*/  NOP ;  /* 0x0000000000007918 */ /* 0x000fc00000000000 */
        /* <DEDUP_REMOVED lines=13> */
.L_x_77:


//--------------------- .nv.shared.gluon_tcgen05  --------------------------
	.section	.nv.shared.gluon_tcgen05,"aw",@nobits
	.sectionflags	@""
	.align	16
	.zero		1024


//--------------------- .nv.shared.reserved.0     --------------------------
	.section	.nv.shared.reserved.0,"aw",@nobits
	.align	8
	.weak		__nv_reservedSMEM_offset_0_alias
	.size		__nv_reservedSMEM_offset_0_alias, 0, 64
	.other		__nv_reservedSMEM_offset_0_alias,@"STO_CUDA_RESERVED_SHARED STV_DEFAULT"
__nv_reservedSMEM_offset_0_alias:
	.zero		0
.nv.shared.reserved.0:
	.zero		64
	.weak		__nv_reservedSMEM_allocation_phase
	.type		__nv_reservedSMEM_allocation_phase,@object
	.size		__nv_reservedSMEM_allocation_phase,(.L_0 - __nv_reservedSMEM_allocation_phase)
__nv_reservedSMEM_allocation_phase:
	.zero		1
.L_0:
	.zero		7
	.weak		__nv_reservedSMEM_devtool_atexit_pc
	.type		__nv_reservedSMEM_devtool_atexit_pc,@object
	.size		__nv_reservedSMEM_devtool_atexit_pc,(__nv_reservedSMEM_allocation_mask - __nv_reservedSMEM_devtool_atexit_pc)
__nv_reservedSMEM_devtool_atexit_pc:
	.zero		8
	.weak		__nv_reservedSMEM_allocation_mask
	.type		__nv_reservedSMEM_allocation_mask,@object
	.size		__nv_reservedSMEM_allocation_mask,(.L_2 - __nv_reservedSMEM_allocation_mask)
__nv_reservedSMEM_allocation_mask:
	.zero		4
.L_2:


//--------------------- .nv.constant0.gluon_tcgen05 --------------------------
	.section	.nv.constant0.gluon_tcgen05,"a",@progbits
	.sectionflags	@""
	.align	4
.nv.constant0.gluon_tcgen05:
	.zero		976


//--------------------- SYMBOLS --------------------------

	.type		.nv.reservedSmem.offset0,@object
	.size		.nv.reservedSmem.offset0,0x4
	.type		.nv.reservedSmem.cap,@object
	.size		.nv.reservedSmem.cap,0x4
